// auto-generated by cutlass_sweep.gemm — config: {"arch": "sm_100", "cluster_m": 2, "cluster_n": 2, "dtype": "bf16", "dtype_b": "bf16", "layout": "nt", "stages": 0, "tile_k": 32, "tile_m": 64, "tile_n": 128}
#include "cutlass/cutlass.h"
#include "cutlass/gemm/collective/collective_builder.hpp"
#include "cutlass/gemm/device/gemm_universal_adapter.h"
#include "cutlass/gemm/kernel/gemm_universal.hpp"
#include "cutlass/epilogue/collective/collective_builder.hpp"

using ElemA = cutlass::bfloat16_t;
using ElemB = cutlass::bfloat16_t;
using ElemCD = cutlass::bfloat16_t;
using Acc  = float;
using TileShape    = cute::Shape<cute::_64, cute::_128, cute::_32>;
using ClusterShape = cute::Shape<cute::_2, cute::_2, cute::_1>;

using CollectiveEpilogue = typename cutlass::epilogue::collective::CollectiveBuilder<
    cutlass::arch::Sm100, cutlass::arch::OpClassTensorOp,
    TileShape, ClusterShape,
    cutlass::epilogue::collective::EpilogueTileAuto,
    Acc, Acc,
    ElemCD, cutlass::layout::RowMajor, 128 / cutlass::sizeof_bits<ElemCD>::value,
    ElemCD, cutlass::layout::RowMajor, 128 / cutlass::sizeof_bits<ElemCD>::value,
    cutlass::epilogue::collective::EpilogueScheduleAuto
  >::CollectiveOp;

using CollectiveMainloop = typename cutlass::gemm::collective::CollectiveBuilder<
    cutlass::arch::Sm100, cutlass::arch::OpClassTensorOp,
    ElemA, cutlass::layout::RowMajor, 128 / cutlass::sizeof_bits<ElemA>::value,
    ElemB, cutlass::layout::ColumnMajor, 128 / cutlass::sizeof_bits<ElemB>::value,
    Acc,
    TileShape, ClusterShape,
    cutlass::gemm::collective::StageCountAutoCarveout<static_cast<int>(sizeof(typename CollectiveEpilogue::SharedStorage))>,
    cutlass::gemm::collective::KernelScheduleAuto
  >::CollectiveOp;

using GemmKernel = cutlass::gemm::kernel::GemmUniversal<
    cute::Shape<int,int,int,int>,
    CollectiveMainloop,
    CollectiveEpilogue
>;
using Gemm = cutlass::gemm::device::GemmUniversalAdapter<GemmKernel>;

// Force the device kernel symbol into the cubin without needing a host main.
auto* _anchor = &cutlass::device_kernel<GemmKernel>;


// ===== COMPILED SASS (sm_100a) =====

	.target	sm_100a

	.elftype	@"ET_EXEC"


//--------------------- .note.nv.tkinfo           --------------------------
	.section	.note.nv.tkinfo,"",@"SHT_NOTE"
	.sectionflags	@"SHF_NOTE_NV_TKINFO"
	.tkinfo
        /*0018*/ 	.word	0x00000002
        /*0030*/ 	.string	""
        /*0030*/ 	.string	"ptxas"
        /*0030*/ 	.string	"Cuda compilation tools, release 13.0, V13.0.88"
        /*0030*/ 	.string	"Build cuda_13.0.r13.0/compiler.36424714_0"
        /*0030*/ 	.string	"-arch sm_100a -m 64 "



//--------------------- .note.nv.cuinfo           --------------------------
	.section	.note.nv.cuinfo,"",@"SHT_NOTE"
	.sectionflags	@"SHF_NOTE_NV_CUINFO"
        /*0018*/ 	.short	0x0002
        /*001a*/ 	.short	0x0064
        /*001c*/ 	.short	0x0082
	.zero		2


//--------------------- .nv.info                  --------------------------
	.section	.nv.info,"",@"SHT_CUDA_INFO"
	.align	4


	//----- nvinfo : EIATTR_REGCOUNT
	.align		4
        /*0000*/ 	.byte	0x04, 0x2f
        /*0002*/ 	.short	(.L_19 - .L_18)
	.align		4
.L_18:
        /*0004*/ 	.word	index@(_ZN7cutlass13device_kernelINS_4gemm6kernel13GemmUniversalIN4cute5tupleIJiiiiEEENS1_10collective13CollectiveMmaINS1_35MainloopSm100TmaUmmaWarpSpecializedILi17ELi2ELi4ENS5_IJNS4_1CILi2EEESB_NSA_ILi1EEEEEEEENS5_IJNSA_ILi64EEENSA_ILi128EEENSA_ILi32EEEEEENS_10bfloat16_tENS5_IJlSC_lEEESJ_SK_NS4_8TiledMMAINS4_8MMA_AtomIJNS4_20SM100_MMA_F16BF16_SSISJ_SJ_fLi64ELi128ELNS4_4UMMA5MajorE0ELSP_0ELNSO_7ScaleInE0ELSQ_0EEEEEENS4_6LayoutINS5_IJSC_SC_SC_EEENS5_IJNSA_ILi0EEESV_SV_EEEEENS5_IJNS4_10UnderscoreESY_SY_EEEEENS4_23SM90_TMA_LOAD_MULTICASTENS4_14ComposedLayoutINS4_7SwizzleILi2ELi4ELi3EEENS4_18smem_ptr_flag_bitsILi16EEENST_INS5_IJNSA_ILi8EEESH_EEENS5_IJSH_SC_EEEEEEEvNS4_8identityES11_S1B_vS1C_EENS_8epilogue10collective18CollectiveEpilogueINS1E_23Sm100TmaWarpSpecializedILi4ELi2ELi16ELb1ELb0EEEJSI_NS5_IJNST_ISF_SC_EENST_ISH_SC_EEEEESJ_SK_SJ_SK_NS1E_6fusion15FusionCallbacksIS1I_NS1M_17LinearCombinationISJ_fSJ_fLNS_15FloatRoundStyleE2EEESI_S1L_JEEENS4_5SM1004TMEM4LOAD26SM100_TMEM_LOAD_16dp256b4xENS4_13SM90_TMA_LOADES1B_NS4_17SM75_U32x4_LDSM_NENS4_14SM90_TMA_STOREES1B_NS4_17SM90_U32x4_STSM_NENS4_39AutoVectorizingCopyWithAssumedAlignmentILi128EEEEEEvvEEEEvNT_6ParamsE)
        /*0008*/ 	.word	0x00000044


	//----- nvinfo : EIATTR_FRAME_SIZE
	.align		4
.L_19:
        /*000c*/ 	.byte	0x04, 0x11
        /*000e*/ 	.short	(.L_21 - .L_20)
	.align		4
.L_20:
        /*0010*/ 	.word	index@($__internal_2_$__cuda_sm10x_tcgen05_guardrail_trap_unallocated_columns_being_dealloced)
        /*0014*/ 	.word	0x00000000


	//----- nvinfo : EIATTR_FRAME_SIZE
	.align		4
.L_21:
        /*0018*/ 	.byte	0x04, 0x11
        /*001a*/ 	.short	(.L_23 - .L_22)
	.align		4
.L_22:
        /*001c*/ 	.word	index@($__internal_1_$__cuda_sm10x_tcgen05_guardrail_trap_phase_invalid_during_alloc)
        /*0020*/ 	.word	0x00000000


	//----- nvinfo : EIATTR_FRAME_SIZE
	.align		4
.L_23:
        /*0024*/ 	.byte	0x04, 0x11
        /*0026*/ 	.short	(.L_25 - .L_24)
	.align		4
.L_24:
        /*0028*/ 	.word	index@($__internal_0_$__cuda_sm10x_tcgen05_guardrail_trap_col_being_dealloced_not_returned_by_alloc)
        /*002c*/ 	.word	0x00000000


	//----- nvinfo : EIATTR_FRAME_SIZE
	.align		4
.L_25:
        /*0030*/ 	.byte	0x04, 0x11
        /*0032*/ 	.short	(.L_27 - .L_26)
	.align		4
.L_26:
        /*0034*/ 	.word	index@(_ZN7cutlass13device_kernelINS_4gemm6kernel13GemmUniversalIN4cute5tupleIJiiiiEEENS1_10collective13CollectiveMmaINS1_35MainloopSm100TmaUmmaWarpSpecializedILi17ELi2ELi4ENS5_IJNS4_1CILi2EEESB_NSA_ILi1EEEEEEEENS5_IJNSA_ILi64EEENSA_ILi128EEENSA_ILi32EEEEEENS_10bfloat16_tENS5_IJlSC_lEEESJ_SK_NS4_8TiledMMAINS4_8MMA_AtomIJNS4_20SM100_MMA_F16BF16_SSISJ_SJ_fLi64ELi128ELNS4_4UMMA5MajorE0ELSP_0ELNSO_7ScaleInE0ELSQ_0EEEEEENS4_6LayoutINS5_IJSC_SC_SC_EEENS5_IJNSA_ILi0EEESV_SV_EEEEENS5_IJNS4_10UnderscoreESY_SY_EEEEENS4_23SM90_TMA_LOAD_MULTICASTENS4_14ComposedLayoutINS4_7SwizzleILi2ELi4ELi3EEENS4_18smem_ptr_flag_bitsILi16EEENST_INS5_IJNSA_ILi8EEESH_EEENS5_IJSH_SC_EEEEEEEvNS4_8identityES11_S1B_vS1C_EENS_8epilogue10collective18CollectiveEpilogueINS1E_23Sm100TmaWarpSpecializedILi4ELi2ELi16ELb1ELb0EEEJSI_NS5_IJNST_ISF_SC_EENST_ISH_SC_EEEEESJ_SK_SJ_SK_NS1E_6fusion15FusionCallbacksIS1I_NS1M_17LinearCombinationISJ_fSJ_fLNS_15FloatRoundStyleE2EEESI_S1L_JEEENS4_5SM1004TMEM4LOAD26SM100_TMEM_LOAD_16dp256b4xENS4_13SM90_TMA_LOADES1B_NS4_17SM75_U32x4_LDSM_NENS4_14SM90_TMA_STOREES1B_NS4_17SM90_U32x4_STSM_NENS4_39AutoVectorizingCopyWithAssumedAlignmentILi128EEEEEEvvEEEEvNT_6ParamsE)
        /*0038*/ 	.word	0x00000000


	//----- nvinfo : EIATTR_MIN_STACK_SIZE
	.align		4
.L_27:
        /*003c*/ 	.byte	0x04, 0x12
        /*003e*/ 	.short	(.L_29 - .L_28)
	.align		4
.L_28:
        /*0040*/ 	.word	index@(_ZN7cutlass13device_kernelINS_4gemm6kernel13GemmUniversalIN4cute5tupleIJiiiiEEENS1_10collective13CollectiveMmaINS1_35MainloopSm100TmaUmmaWarpSpecializedILi17ELi2ELi4ENS5_IJNS4_1CILi2EEESB_NSA_ILi1EEEEEEEENS5_IJNSA_ILi64EEENSA_ILi128EEENSA_ILi32EEEEEENS_10bfloat16_tENS5_IJlSC_lEEESJ_SK_NS4_8TiledMMAINS4_8MMA_AtomIJNS4_20SM100_MMA_F16BF16_SSISJ_SJ_fLi64ELi128ELNS4_4UMMA5MajorE0ELSP_0ELNSO_7ScaleInE0ELSQ_0EEEEEENS4_6LayoutINS5_IJSC_SC_SC_EEENS5_IJNSA_ILi0EEESV_SV_EEEEENS5_IJNS4_10UnderscoreESY_SY_EEEEENS4_23SM90_TMA_LOAD_MULTICASTENS4_14ComposedLayoutINS4_7SwizzleILi2ELi4ELi3EEENS4_18smem_ptr_flag_bitsILi16EEENST_INS5_IJNSA_ILi8EEESH_EEENS5_IJSH_SC_EEEEEEEvNS4_8identityES11_S1B_vS1C_EENS_8epilogue10collective18CollectiveEpilogueINS1E_23Sm100TmaWarpSpecializedILi4ELi2ELi16ELb1ELb0EEEJSI_NS5_IJNST_ISF_SC_EENST_ISH_SC_EEEEESJ_SK_SJ_SK_NS1E_6fusion15FusionCallbacksIS1I_NS1M_17LinearCombinationISJ_fSJ_fLNS_15FloatRoundStyleE2EEESI_S1L_JEEENS4_5SM1004TMEM4LOAD26SM100_TMEM_LOAD_16dp256b4xENS4_13SM90_TMA_LOADES1B_NS4_17SM75_U32x4_LDSM_NENS4_14SM90_TMA_STOREES1B_NS4_17SM90_U32x4_STSM_NENS4_39AutoVectorizingCopyWithAssumedAlignmentILi128EEEEEEvvEEEEvNT_6ParamsE)
        /*0044*/ 	.word	0x00000000
.L_29:


//--------------------- .nv.compat                --------------------------
	.section	.nv.compat,"",@"SHT_CUDA_COMPAT_INFO"
	.align	4
        /*0000*/ 	.byte	0x02, 0x09, 0x01, 0x00, 0x02, 0x02, 0x02, 0x00, 0x02, 0x05, 0x05, 0x00, 0x03, 0x07, 0x01, 0x01
        /*0010*/ 	.byte	0x02, 0x03, 0x01, 0x00, 0x02, 0x06, 0x01, 0x00, 0x04, 0x0b, 0x08, 0x00, 0x09, 0x00, 0x00, 0x00
        /*0020*/ 	.byte	0x00, 0x00, 0x00, 0x00


//--------------------- .nv.info._ZN7cutlass13device_kernelINS_4gemm6kernel13GemmUniversalIN4cute5tupleIJiiiiEEENS1_10collective13CollectiveMmaINS1_35MainloopSm100TmaUmmaWarpSpecializedILi17ELi2ELi4ENS5_IJNS4_1CILi2EEESB_NSA_ILi1EEEEEEEENS5_IJNSA_ILi64EEENSA_ILi128EEENSA_ILi32EEEEEENS_10bfloat16_tENS5_IJlSC_lEEESJ_SK_NS4_8TiledMMAINS4_8MMA_AtomIJNS4_20SM100_MMA_F16BF16_SSISJ_SJ_fLi64ELi128ELNS4_4UMMA5MajorE0ELSP_0ELNSO_7ScaleInE0ELSQ_0EEEEEENS4_6LayoutINS5_IJSC_SC_SC_EEENS5_IJNSA_ILi0EEESV_SV_EEEEENS5_IJNS4_10UnderscoreESY_SY_EEEEENS4_23SM90_TMA_LOAD_MULTICASTENS4_14ComposedLayoutINS4_7SwizzleILi2ELi4ELi3EEENS4_18smem_ptr_flag_bitsILi16EEENST_INS5_IJNSA_ILi8EEESH_EEENS5_IJSH_SC_EEEEEEEvNS4_8identityES11_S1B_vS1C_EENS_8epilogue10collective18CollectiveEpilogueINS1E_23Sm100TmaWarpSpecializedILi4ELi2ELi16ELb1ELb0EEEJSI_NS5_IJNST_ISF_SC_EENST_ISH_SC_EEEEESJ_SK_SJ_SK_NS1E_6fusion15FusionCallbacksIS1I_NS1M_17LinearCombinationISJ_fSJ_fLNS_15FloatRoundStyleE2EEESI_S1L_JEEENS4_5SM1004TMEM4LOAD26SM100_TMEM_LOAD_16dp256b4xENS4_13SM90_TMA_LOADES1B_NS4_17SM75_U32x4_LDSM_NENS4_14SM90_TMA_STOREES1B_NS4_17SM90_U32x4_STSM_NENS4_39AutoVectorizingCopyWithAssumedAlignmentILi128EEEEEEvvEEEEvNT_6ParamsE --------------------------
	.section	.nv.info._ZN7cutlass13device_kernelINS_4gemm6kernel13GemmUniversalIN4cute5tupleIJiiiiEEENS1_10collective13CollectiveMmaINS1_35MainloopSm100TmaUmmaWarpSpecializedILi17ELi2ELi4ENS5_IJNS4_1CILi2EEESB_NSA_ILi1EEEEEEEENS5_IJNSA_ILi64EEENSA_ILi128EEENSA_ILi32EEEEEENS_10bfloat16_tENS5_IJlSC_lEEESJ_SK_NS4_8TiledMMAINS4_8MMA_AtomIJNS4_20SM100_MMA_F16BF16_SSISJ_SJ_fLi64ELi128ELNS4_4UMMA5MajorE0ELSP_0ELNSO_7ScaleInE0ELSQ_0EEEEEENS4_6LayoutINS5_IJSC_SC_SC_EEENS5_IJNSA_ILi0EEESV_SV_EEEEENS5_IJNS4_10UnderscoreESY_SY_EEEEENS4_23SM90_TMA_LOAD_MULTICASTENS4_14ComposedLayoutINS4_7SwizzleILi2ELi4ELi3EEENS4_18smem_ptr_flag_bitsILi16EEENST_INS5_IJNSA_ILi8EEESH_EEENS5_IJSH_SC_EEEEEEEvNS4_8identityES11_S1B_vS1C_EENS_8epilogue10collective18CollectiveEpilogueINS1E_23Sm100TmaWarpSpecializedILi4ELi2ELi16ELb1ELb0EEEJSI_NS5_IJNST_ISF_SC_EENST_ISH_SC_EEEEESJ_SK_SJ_SK_NS1E_6fusion15FusionCallbacksIS1I_NS1M_17LinearCombinationISJ_fSJ_fLNS_15FloatRoundStyleE2EEESI_S1L_JEEENS4_5SM1004TMEM4LOAD26SM100_TMEM_LOAD_16dp256b4xENS4_13SM90_TMA_LOADES1B_NS4_17SM75_U32x4_LDSM_NENS4_14SM90_TMA_STOREES1B_NS4_17SM90_U32x4_STSM_NENS4_39AutoVectorizingCopyWithAssumedAlignmentILi128EEEEEEvvEEEEvNT_6ParamsE,"",@"SHT_CUDA_INFO"
	.sectionflags	@""
	.align	4


	//----- nvinfo : EIATTR_CUDA_API_VERSION
	.align		4
        /*0000*/ 	.byte	0x04, 0x37
        /*0002*/ 	.short	(.L_31 - .L_30)
.L_30:
        /*0004*/ 	.word	0x00000082


	//----- nvinfo : EIATTR_KPARAM_INFO
	.align		4
.L_31:
        /*0008*/ 	.byte	0x04, 0x17
        /*000a*/ 	.short	(.L_33 - .L_32)
.L_32:
        /*000c*/ 	.word	0x00000000
        /*0010*/ 	.short	0x0000
        /*0012*/ 	.short	0x0000
        /*0014*/ 	.byte	0x00, 0xf0, 0x01, 0x20


	//----- nvinfo : EIATTR_AT_ENTRY_FRAGMENTS
	.align		4
.L_33:
        /*0018*/ 	.byte	0x04, 0x4f
        /*001a*/ 	.short	(.L_35 - .L_34)


	//   ....[0]....
.L_34:
        /*001c*/ 	.word	0x00000006


	//----- nvinfo : EIATTR_RESERVED_SMEM_USED
	.align		4
.L_35:
        /*0020*/ 	.byte	0x01, 0x41
	.zero		2


	//----- nvinfo : EIATTR_SPARSE_MMA_MASK
	.align		4
        /*0024*/ 	.byte	0x03, 0x50
        /*0026*/ 	.short	0x0000


	//----- nvinfo : EIATTR_TCGEN05_1CTA_USED
	.align		4
        /*0028*/ 	.byte	0x01, 0x51
	.zero		2


	//----- nvinfo : EIATTR_MAXREG_COUNT
	.align		4
        /*002c*/ 	.byte	0x03, 0x1b
        /*002e*/ 	.short	0x00ff


	//----- nvinfo : EIATTR_NUM_BARRIERS
	.align		4
        /*0030*/ 	.byte	0x02, 0x4c
        /*0032*/ 	.byte	0x07
	.zero		1


	//----- nvinfo : EIATTR_EXTERNS
	.align		4
        /*0034*/ 	.byte	0x04, 0x0f
        /*0036*/ 	.short	(.L_37 - .L_36)


	//   ....[0]....
	.align		4
.L_36:
        /*0038*/ 	.word	index@(__assertfail)


	//----- nvinfo : EIATTR_MERCURY_ISA_VERSION
	.align		4
.L_37:
        /*003c*/ 	.byte	0x03, 0x5f
        /*003e*/ 	.short	0x0101


	//----- nvinfo : EIATTR_INT_WARP_WIDE_INSTR_OFFSETS
	.align		4
        /*0040*/ 	.byte	0x04, 0x31
        /*0042*/ 	.short	(.L_39 - .L_38)


	//   ....[0]....
.L_38:
        /*0044*/ 	.word	0x00004710


	//   ....[1]....
        /*0048*/ 	.word	0x00004740


	//   ....[2]....
        /*004c*/ 	.word	0x00004760


	//   ....[3]....
        /*0050*/ 	.word	0x000052e0


	//   ....[4]....
        /*0054*/ 	.word	0x00005350


	//   ....[5]....
        /*0058*/ 	.word	0x00005420


	//   ....[6]....
        /*005c*/ 	.word	0x000054a0


	//   ....[7]....
        /*0060*/ 	.word	0x00005590


	//   ....[8]....
        /*0064*/ 	.word	0x00005610


	//   ....[9]....
        /*0068*/ 	.word	0x000056f0


	//   ....[10]....
        /*006c*/ 	.word	0x000057a0


	//----- nvinfo : EIATTR_COOP_GROUP_MASK_REGIDS
	.align		4
.L_39:
        /*0070*/ 	.byte	0x04, 0x29
        /*0072*/ 	.short	(.L_41 - .L_40)


	//   ....[0]....
.L_40:
        /*0074*/ 	.word	0xffffffff


	//   ....[1]....
        /*0078*/ 	.word	0xffffffff


	//   ....[2]....
        /*007c*/ 	.word	0xffffffff


	//   ....[3]....
        /*0080*/ 	.word	0xffffffff


	//   ....[4]....
        /*0084*/ 	.word	0xffffffff


	//   ....[5]....
        /*0088*/ 	.word	0xffffffff


	//   ....[6]....
        /*008c*/ 	.word	0xffffffff


	//   ....[7]....
        /*0090*/ 	.word	0xffffffff


	//   ....[8]....
        /*0094*/ 	.word	0xffffffff


	//   ....[9]....
        /*0098*/ 	.word	0xffffffff


	//   ....[10]....
        /*009c*/ 	.word	0xffffffff


	//   ....[11]....
        /*00a0*/ 	.word	0xffffffff


	//   ....[12]....
        /*00a4*/ 	.word	0xffffffff


	//   ....[13]....
        /*00a8*/ 	.word	0xffffffff


	//----- nvinfo : EIATTR_COOP_GROUP_INSTR_OFFSETS
	.align		4
.L_41:
        /*00ac*/ 	.byte	0x04, 0x28
        /*00ae*/ 	.short	(.L_43 - .L_42)


	//   ....[0]....
.L_42:
        /*00b0*/ 	.word	0x00000080


	//   ....[1]....
        /*00b4*/ 	.word	0x000004f0


	//   ....[2]....
        /*00b8*/ 	.word	0x00000870


	//   ....[3]....
        /*00bc*/ 	.word	0x00000a10


	//   ....[4]....
        /*00c0*/ 	.word	0x00000b10


	//   ....[5]....
        /*00c4*/ 	.word	0x00000c80


	//   ....[6]....
        /*00c8*/ 	.word	0x00000e20


	//   ....[7]....
        /*00cc*/ 	.word	0x00000fd0


	//   ....[8]....
        /*00d0*/ 	.word	0x000023a0


	//   ....[9]....
        /*00d4*/ 	.word	0x000039e0


	//   ....[10]....
        /*00d8*/ 	.word	0x00003bf0


	//   ....[11]....
        /*00dc*/ 	.word	0x00003c20


	//   ....[12]....
        /*00e0*/ 	.word	0x000045f0


	//   ....[13]....
        /*00e4*/ 	.word	0x00004820


	//----- nvinfo : EIATTR_VRC_CTA_INIT_COUNT
	.align		4
.L_43:
        /*00e8*/ 	.byte	0x02, 0x4a
        /*00ea*/ 	.byte	0x80
	.zero		1


	//----- nvinfo : EIATTR_SYSCALL_OFFSETS
	.align		4
        /*00ec*/ 	.byte	0x04, 0x46
        /*00ee*/ 	.short	(.L_45 - .L_44)


	//   ....[0]....
.L_44:
        /*00f0*/ 	.word	0x00006430


	//   ....[1]....
        /*00f4*/ 	.word	0x00006520


	//   ....[2]....
        /*00f8*/ 	.word	0x00006cb0


	//   ....[3]....
        /*00fc*/ 	.word	0x00007560


	//   ....[4]....
        /*0100*/ 	.word	0x00007df0


	//   ....[5]....
        /*0104*/ 	.word	0x00008670


	//----- nvinfo : EIATTR_MBARRIER_INSTR_OFFSETS
	.align		4
.L_45:
        /*0108*/ 	.byte	0x04, 0x39
        /*010a*/ 	.short	(.L_47 - .L_46)


	//   ....[0]....
.L_46:
        /*010c*/ 	.word	0x00000630
        /*0110*/ 	.word	0x000000ff
        /*0114*/ 	.word	0x00000000
        /*0118*/ 	.short	0x0100
        /*011a*/ 	.byte	0x04
	.zero		1


	//   ....[1]....
        /*011c*/ 	.word	0x00000640
        /*0120*/ 	.word	0x000000ff
        /*0124*/ 	.word	0x00000088
        /*0128*/ 	.short	0x0100
        /*012a*/ 	.byte	0x04
	.zero		1


	//   ....[2]....
        /*012c*/ 	.word	0x00000650
        /*0130*/ 	.word	0x000000ff
        /*0134*/ 	.word	0x00000008
        /*0138*/ 	.short	0x0100
        /*013a*/ 	.byte	0x04
	.zero		1


	//   ....[3]....
        /*013c*/ 	.word	0x00000660
        /*0140*/ 	.word	0x000000ff
        /*0144*/ 	.word	0x00000090
        /*0148*/ 	.short	0x0100
        /*014a*/ 	.byte	0x04
	.zero		1


	//   ....[4]....
        /*014c*/ 	.word	0x00000670
        /*0150*/ 	.word	0x000000ff
        /*0154*/ 	.word	0x00000010
        /*0158*/ 	.short	0x0100
        /*015a*/ 	.byte	0x04
	.zero		1


	//   ....[5]....
        /*015c*/ 	.word	0x00000680
        /*0160*/ 	.word	0x000000ff
        /*0164*/ 	.word	0x00000098
        /*0168*/ 	.short	0x0100
        /*016a*/ 	.byte	0x04
	.zero		1


	//   ....[6]....
        /*016c*/ 	.word	0x00000690
        /*0170*/ 	.word	0x000000ff
        /*0174*/ 	.word	0x00000018
        /*0178*/ 	.short	0x0100
        /*017a*/ 	.byte	0x04
	.zero		1


	//   ....[7]....
        /*017c*/ 	.word	0x000006a0
        /*0180*/ 	.word	0x000000ff
        /*0184*/ 	.word	0x000000a0
        /*0188*/ 	.short	0x0100
        /*018a*/ 	.byte	0x04
	.zero		1


	//   ....[8]....
        /*018c*/ 	.word	0x000006b0
        /*0190*/ 	.word	0x000000ff
        /*0194*/ 	.word	0x00000020
        /*0198*/ 	.short	0x0100
        /*019a*/ 	.byte	0x04
	.zero		1


	//   ....[9]....
        /*019c*/ 	.word	0x000006c0
        /*01a0*/ 	.word	0x000000ff
        /*01a4*/ 	.word	0x000000a8
        /*01a8*/ 	.short	0x0100
        /*01aa*/ 	.byte	0x04
	.zero		1


	//   ....[10]....
        /*01ac*/ 	.word	0x000006d0
        /*01b0*/ 	.word	0x000000ff
        /*01b4*/ 	.word	0x00000028
        /*01b8*/ 	.short	0x0100
        /*01ba*/ 	.byte	0x04
	.zero		1


	//   ....[11]....
        /*01bc*/ 	.word	0x000006e0
        /*01c0*/ 	.word	0x000000ff
        /*01c4*/ 	.word	0x000000b0
        /*01c8*/ 	.short	0x0100
        /*01ca*/ 	.byte	0x04
	.zero		1


	//   ....[12]....
        /*01cc*/ 	.word	0x000006f0
        /*01d0*/ 	.word	0x000000ff
        /*01d4*/ 	.word	0x00000030
        /*01d8*/ 	.short	0x0100
        /*01da*/ 	.byte	0x04
	.zero		1


	//   ....[13]....
        /*01dc*/ 	.word	0x00000700
        /*01e0*/ 	.word	0x000000ff
        /*01e4*/ 	.word	0x000000b8
        /*01e8*/ 	.short	0x0100
        /*01ea*/ 	.byte	0x04
	.zero		1


	//   ....[14]....
        /*01ec*/ 	.word	0x00000710
        /*01f0*/ 	.word	0x000000ff
        /*01f4*/ 	.word	0x00000038
        /*01f8*/ 	.short	0x0100
        /*01fa*/ 	.byte	0x04
	.zero		1


	//   ....[15]....
        /*01fc*/ 	.word	0x00000720
        /*0200*/ 	.word	0x000000ff
        /*0204*/ 	.word	0x000000c0
        /*0208*/ 	.short	0x0100
        /*020a*/ 	.byte	0x04
	.zero		1


	//   ....[16]....
        /*020c*/ 	.word	0x00000730
        /*0210*/ 	.word	0x000000ff
        /*0214*/ 	.word	0x00000040
        /*0218*/ 	.short	0x0100
        /*021a*/ 	.byte	0x04
	.zero		1


	//   ....[17]....
        /*021c*/ 	.word	0x00000740
        /*0220*/ 	.word	0x000000ff
        /*0224*/ 	.word	0x000000c8
        /*0228*/ 	.short	0x0100
        /*022a*/ 	.byte	0x04
	.zero		1


	//   ....[18]....
        /*022c*/ 	.word	0x00000750
        /*0230*/ 	.word	0x000000ff
        /*0234*/ 	.word	0x00000048
        /*0238*/ 	.short	0x0100
        /*023a*/ 	.byte	0x04
	.zero		1


	//   ....[19]....
        /*023c*/ 	.word	0x00000760
        /*0240*/ 	.word	0x000000ff
        /*0244*/ 	.word	0x000000d0
        /*0248*/ 	.short	0x0100
        /*024a*/ 	.byte	0x04
	.zero		1


	//   ....[20]....
        /*024c*/ 	.word	0x00000770
        /*0250*/ 	.word	0x000000ff
        /*0254*/ 	.word	0x00000050
        /*0258*/ 	.short	0x0100
        /*025a*/ 	.byte	0x04
	.zero		1


	//   ....[21]....
        /*025c*/ 	.word	0x00000780
        /*0260*/ 	.word	0x000000ff
        /*0264*/ 	.word	0x000000d8
        /*0268*/ 	.short	0x0100
        /*026a*/ 	.byte	0x04
	.zero		1


	//   ....[22]....
        /*026c*/ 	.word	0x00000790
        /*0270*/ 	.word	0x000000ff
        /*0274*/ 	.word	0x00000058
        /*0278*/ 	.short	0x0100
        /*027a*/ 	.byte	0x04
	.zero		1


	//   ....[23]....
        /*027c*/ 	.word	0x000007a0
        /*0280*/ 	.word	0x000000ff
        /*0284*/ 	.word	0x000000e0
        /*0288*/ 	.short	0x0100
        /*028a*/ 	.byte	0x04
	.zero		1


	//   ....[24]....
        /*028c*/ 	.word	0x000007b0
        /*0290*/ 	.word	0x000000ff
        /*0294*/ 	.word	0x00000060
        /*0298*/ 	.short	0x0100
        /*029a*/ 	.byte	0x04
	.zero		1


	//   ....[25]....
        /*029c*/ 	.word	0x000007c0
        /*02a0*/ 	.word	0x000000ff
        /*02a4*/ 	.word	0x000000e8
        /*02a8*/ 	.short	0x0100
        /*02aa*/ 	.byte	0x04
	.zero		1


	//   ....[26]....
        /*02ac*/ 	.word	0x000007d0
        /*02b0*/ 	.word	0x000000ff
        /*02b4*/ 	.word	0x00000068
        /*02b8*/ 	.short	0x0100
        /*02ba*/ 	.byte	0x04
	.zero		1


	//   ....[27]....
        /*02bc*/ 	.word	0x000007e0
        /*02c0*/ 	.word	0x000000ff
        /*02c4*/ 	.word	0x000000f0
        /*02c8*/ 	.short	0x0100
        /*02ca*/ 	.byte	0x04
	.zero		1


	//   ....[28]....
        /*02cc*/ 	.word	0x000007f0
        /*02d0*/ 	.word	0x000000ff
        /*02d4*/ 	.word	0x00000070
        /*02d8*/ 	.short	0x0100
        /*02da*/ 	.byte	0x04
	.zero		1


	//   ....[29]....
        /*02dc*/ 	.word	0x00000800
        /*02e0*/ 	.word	0x000000ff
        /*02e4*/ 	.word	0x000000f8
        /*02e8*/ 	.short	0x0100
        /*02ea*/ 	.byte	0x04
	.zero		1


	//   ....[30]....
        /*02ec*/ 	.word	0x00000810
        /*02f0*/ 	.word	0x000000ff
        /*02f4*/ 	.word	0x00000078
        /*02f8*/ 	.short	0x0100
        /*02fa*/ 	.byte	0x04
	.zero		1


	//   ....[31]....
        /*02fc*/ 	.word	0x00000820
        /*0300*/ 	.word	0x000000ff
        /*0304*/ 	.word	0x00000100
        /*0308*/ 	.short	0x0100
        /*030a*/ 	.byte	0x04
	.zero		1


	//   ....[32]....
        /*030c*/ 	.word	0x00000830
        /*0310*/ 	.word	0x000000ff
        /*0314*/ 	.word	0x00000080
        /*0318*/ 	.short	0x0100
        /*031a*/ 	.byte	0x04
	.zero		1


	//   ....[33]....
        /*031c*/ 	.word	0x00000840
        /*0320*/ 	.word	0x000000ff
        /*0324*/ 	.word	0x00000108
        /*0328*/ 	.short	0x0100
        /*032a*/ 	.byte	0x04
	.zero		1


	//   ....[34]....
        /*032c*/ 	.word	0x00000980
        /*0330*/ 	.word	0x000000ff
        /*0334*/ 	.word	0x00000110
        /*0338*/ 	.short	0x0100
        /*033a*/ 	.byte	0x04
	.zero		1


	//   ....[35]....
        /*033c*/ 	.word	0x00000990
        /*0340*/ 	.word	0x000000ff
        /*0344*/ 	.word	0x00000130
        /*0348*/ 	.short	0x0100
        /*034a*/ 	.byte	0x04
	.zero		1


	//   ....[36]....
        /*034c*/ 	.word	0x000009a0
        /*0350*/ 	.word	0x000000ff
        /*0354*/ 	.word	0x00000118
        /*0358*/ 	.short	0x0100
        /*035a*/ 	.byte	0x04
	.zero		1


	//   ....[37]....
        /*035c*/ 	.word	0x000009b0
        /*0360*/ 	.word	0x000000ff
        /*0364*/ 	.word	0x00000138
        /*0368*/ 	.short	0x0100
        /*036a*/ 	.byte	0x04
	.zero		1


	//   ....[38]....
        /*036c*/ 	.word	0x000009c0
        /*0370*/ 	.word	0x000000ff
        /*0374*/ 	.word	0x00000120
        /*0378*/ 	.short	0x0100
        /*037a*/ 	.byte	0x04
	.zero		1


	//   ....[39]....
        /*037c*/ 	.word	0x000009d0
        /*0380*/ 	.word	0x000000ff
        /*0384*/ 	.word	0x00000140
        /*0388*/ 	.short	0x0100
        /*038a*/ 	.byte	0x04
	.zero		1


	//   ....[40]....
        /*038c*/ 	.word	0x000009e0
        /*0390*/ 	.word	0x000000ff
        /*0394*/ 	.word	0x00000128
        /*0398*/ 	.short	0x0100
        /*039a*/ 	.byte	0x04
	.zero		1


	//   ....[41]....
        /*039c*/ 	.word	0x000009f0
        /*03a0*/ 	.word	0x000000ff
        /*03a4*/ 	.word	0x00000148
        /*03a8*/ 	.short	0x0100
        /*03aa*/ 	.byte	0x04
	.zero		1


	//   ....[42]....
        /*03ac*/ 	.word	0x00000ae0
        /*03b0*/ 	.word	0x000000ff
        /*03b4*/ 	.word	0x00000150
        /*03b8*/ 	.short	0x0100
        /*03ba*/ 	.byte	0x06
	.zero		1


	//   ....[43]....
        /*03bc*/ 	.word	0x00000af0
        /*03c0*/ 	.word	0x000000ff
        /*03c4*/ 	.word	0x00000158
        /*03c8*/ 	.short	0x0100
        /*03ca*/ 	.byte	0x06
	.zero		1


	//   ....[44]....
        /*03cc*/ 	.word	0x00000c30
        /*03d0*/ 	.word	0x000000ff
        /*03d4*/ 	.word	0x00000160
        /*03d8*/ 	.short	0x0100
        /*03da*/ 	.byte	0x06
	.zero		1


	//   ....[45]....
        /*03dc*/ 	.word	0x00000c40
        /*03e0*/ 	.word	0x000000ff
        /*03e4*/ 	.word	0x00000170
        /*03e8*/ 	.short	0x0100
        /*03ea*/ 	.byte	0x06
	.zero		1


	//   ....[46]....
        /*03ec*/ 	.word	0x00000c50
        /*03f0*/ 	.word	0x000000ff
        /*03f4*/ 	.word	0x00000168
        /*03f8*/ 	.short	0x0100
        /*03fa*/ 	.byte	0x06
	.zero		1


	//   ....[47]....
        /*03fc*/ 	.word	0x00000c60
        /*0400*/ 	.word	0x000000ff
        /*0404*/ 	.word	0x00000178
        /*0408*/ 	.short	0x0100
        /*040a*/ 	.byte	0x06
	.zero		1


	//   ....[48]....
        /*040c*/ 	.word	0x00000d90
        /*0410*/ 	.word	0x000000ff
        /*0414*/ 	.word	0x00000180
        /*0418*/ 	.short	0x0100
        /*041a*/ 	.byte	0x04
	.zero		1


	//   ....[49]....
        /*041c*/ 	.word	0x00000da0
        /*0420*/ 	.word	0x000000ff
        /*0424*/ 	.word	0x000001a0
        /*0428*/ 	.short	0x0100
        /*042a*/ 	.byte	0x04
	.zero		1


	//   ....[50]....
        /*042c*/ 	.word	0x00000db0
        /*0430*/ 	.word	0x000000ff
        /*0434*/ 	.word	0x00000188
        /*0438*/ 	.short	0x0100
        /*043a*/ 	.byte	0x04
	.zero		1


	//   ....[51]....
        /*043c*/ 	.word	0x00000dc0
        /*0440*/ 	.word	0x000000ff
        /*0444*/ 	.word	0x000001a8
        /*0448*/ 	.short	0x0100
        /*044a*/ 	.byte	0x04
	.zero		1


	//   ....[52]....
        /*044c*/ 	.word	0x00000dd0
        /*0450*/ 	.word	0x000000ff
        /*0454*/ 	.word	0x00000190
        /*0458*/ 	.short	0x0100
        /*045a*/ 	.byte	0x04
	.zero		1


	//   ....[53]....
        /*045c*/ 	.word	0x00000de0
        /*0460*/ 	.word	0x000000ff
        /*0464*/ 	.word	0x000001b0
        /*0468*/ 	.short	0x0100
        /*046a*/ 	.byte	0x04
	.zero		1


	//   ....[54]....
        /*046c*/ 	.word	0x00000df0
        /*0470*/ 	.word	0x000000ff
        /*0474*/ 	.word	0x00000198
        /*0478*/ 	.short	0x0100
        /*047a*/ 	.byte	0x04
	.zero		1


	//   ....[55]....
        /*047c*/ 	.word	0x00000e00
        /*0480*/ 	.word	0x000000ff
        /*0484*/ 	.word	0x000001b8
        /*0488*/ 	.short	0x0100
        /*048a*/ 	.byte	0x04
	.zero		1


	//   ....[56]....
        /*048c*/ 	.word	0x00000ef0
        /*0490*/ 	.word	0x000000ff
        /*0494*/ 	.word	0x000001c0
        /*0498*/ 	.short	0x0100
        /*049a*/ 	.byte	0x04
	.zero		1


	//   ....[57]....
        /*049c*/ 	.word	0x00000f00
        /*04a0*/ 	.word	0x000000ff
        /*04a4*/ 	.word	0x000001d0
        /*04a8*/ 	.short	0x0100
        /*04aa*/ 	.byte	0x04
	.zero		1


	//   ....[58]....
        /*04ac*/ 	.word	0x00000f10
        /*04b0*/ 	.word	0x000000ff
        /*04b4*/ 	.word	0x000001c8
        /*04b8*/ 	.short	0x0100
        /*04ba*/ 	.byte	0x04
	.zero		1


	//   ....[59]....
        /*04bc*/ 	.word	0x00000f20
        /*04c0*/ 	.word	0x000000ff
        /*04c4*/ 	.word	0x000001d8
        /*04c8*/ 	.short	0x0100
        /*04ca*/ 	.byte	0x04
	.zero		1


	//   ....[60]....
        /*04cc*/ 	.word	0x00001c10
        /*04d0*/ 	.word	0x00000000
        /*04d4*/ 	.word	0x000001d0
        /*04d8*/ 	.short	0x010a
        /*04da*/ 	.byte	0xff
	.zero		1


	//   ....[61]....
        /*04dc*/ 	.word	0x00001c40
        /*04e0*/ 	.word	0x00000000
        /*04e4*/ 	.word	0x000001c0
        /*04e8*/ 	.short	0x0101
        /*04ea*/ 	.byte	0xff
	.zero		1


	//   ....[62]....
        /*04ec*/ 	.word	0x00001cf0
        /*04f0*/ 	.word	0x000000ff
        /*04f4*/ 	.word	0x00000088
        /*04f8*/ 	.short	0x010a
        /*04fa*/ 	.byte	0x04
	.zero		1


	//   ....[63]....
        /*04fc*/ 	.word	0x00001d80
        /*0500*/ 	.word	0x000000ff
        /*0504*/ 	.word	0x00000088
        /*0508*/ 	.short	0x010a
        /*050a*/ 	.byte	0x21
	.zero		1


	//   ....[64]....
        /*050c*/ 	.word	0x00001f10
        /*0510*/ 	.word	0x000000ff
        /*0514*/ 	.word	0x00000088
        /*0518*/ 	.short	0x010a
        /*051a*/ 	.byte	0x05
	.zero		1


	//   ....[65]....
        /*051c*/ 	.word	0x00002060
        /*0520*/ 	.word	0x000000ff
        /*0524*/ 	.word	0x00000158
        /*0528*/ 	.short	0x0101
        /*052a*/ 	.byte	0x15
	.zero		1


	//   ....[66]....
        /*052c*/ 	.word	0x00002080
        /*0530*/ 	.word	0x000000ff
        /*0534*/ 	.word	0x00000088
        /*0538*/ 	.short	0x010a
        /*053a*/ 	.byte	0x04
	.zero		1


	//   ....[67]....
        /*053c*/ 	.word	0x00002100
        /*0540*/ 	.word	0x000000ff
        /*0544*/ 	.word	0x00000088
        /*0548*/ 	.short	0x010a
        /*054a*/ 	.byte	0x11
	.zero		1


	//   ....[68]....
        /*054c*/ 	.word	0x00002290
        /*0550*/ 	.word	0x000000ff
        /*0554*/ 	.word	0x00000088
        /*0558*/ 	.short	0x010a
        /*055a*/ 	.byte	0x05
	.zero		1


	//   ....[69]....
        /*055c*/ 	.word	0x000023d0
        /*0560*/ 	.word	0x00000003
        /*0564*/ 	.word	0x00000160
        /*0568*/ 	.short	0x010a
        /*056a*/ 	.byte	0xff
	.zero		1


	//   ....[70]....
        /*056c*/ 	.word	0x00002520
        /*0570*/ 	.word	0x00000000
        /*0574*/ 	.word	0x00000000
        /*0578*/ 	.short	0x0101
        /*057a*/ 	.byte	0xff
	.zero		1


	//   ....[71]....
        /*057c*/ 	.word	0x00002ae0
        /*0580*/ 	.word	0x000000ff
        /*0584*/ 	.word	0x00000000
        /*0588*/ 	.short	0x010a
        /*058a*/ 	.byte	0x04
	.zero		1


	//   ....[72]....
        /*058c*/ 	.word	0x00002b70
        /*0590*/ 	.word	0x000000ff
        /*0594*/ 	.word	0x00000000
        /*0598*/ 	.short	0x010a
        /*059a*/ 	.byte	0x05
	.zero		1


	//   ....[73]....
        /*059c*/ 	.word	0x00002c00
        /*05a0*/ 	.word	0x000000ff
        /*05a4*/ 	.word	0x00000000
        /*05a8*/ 	.short	0x010a
        /*05aa*/ 	.byte	0x05
	.zero		1


	//   ....[74]....
        /*05ac*/ 	.word	0x00002c90
        /*05b0*/ 	.word	0x000000ff
        /*05b4*/ 	.word	0x00000000
        /*05b8*/ 	.short	0x010a
        /*05ba*/ 	.byte	0x05
	.zero		1


	//   ....[75]....
        /*05bc*/ 	.word	0x00002d20
        /*05c0*/ 	.word	0x000000ff
        /*05c4*/ 	.word	0x00000000
        /*05c8*/ 	.short	0x010a
        /*05ca*/ 	.byte	0x05
	.zero		1


	//   ....[76]....
        /*05cc*/ 	.word	0x00002db0
        /*05d0*/ 	.word	0x000000ff
        /*05d4*/ 	.word	0x00000000
        /*05d8*/ 	.short	0x010a
        /*05da*/ 	.byte	0x05
	.zero		1


	//   ....[77]....
        /*05dc*/ 	.word	0x00002e40
        /*05e0*/ 	.word	0x000000ff
        /*05e4*/ 	.word	0x00000000
        /*05e8*/ 	.short	0x010a
        /*05ea*/ 	.byte	0x05
	.zero		1


	//   ....[78]....
        /*05ec*/ 	.word	0x00002ed0
        /*05f0*/ 	.word	0x000000ff
        /*05f4*/ 	.word	0x00000000
        /*05f8*/ 	.short	0x010a
        /*05fa*/ 	.byte	0x05
	.zero		1


	//   ....[79]....
        /*05fc*/ 	.word	0x00002f60
        /*0600*/ 	.word	0x000000ff
        /*0604*/ 	.word	0x00000000
        /*0608*/ 	.short	0x010a
        /*060a*/ 	.byte	0x05
	.zero		1


	//   ....[80]....
        /*060c*/ 	.word	0x00002ff0
        /*0610*/ 	.word	0x000000ff
        /*0614*/ 	.word	0x00000000
        /*0618*/ 	.short	0x010a
        /*061a*/ 	.byte	0x05
	.zero		1


	//   ....[81]....
        /*061c*/ 	.word	0x00003080
        /*0620*/ 	.word	0x000000ff
        /*0624*/ 	.word	0x00000000
        /*0628*/ 	.short	0x010a
        /*062a*/ 	.byte	0x05
	.zero		1


	//   ....[82]....
        /*062c*/ 	.word	0x00003110
        /*0630*/ 	.word	0x000000ff
        /*0634*/ 	.word	0x00000000
        /*0638*/ 	.short	0x010a
        /*063a*/ 	.byte	0x05
	.zero		1


	//   ....[83]....
        /*063c*/ 	.word	0x000031a0
        /*0640*/ 	.word	0x000000ff
        /*0644*/ 	.word	0x00000000
        /*0648*/ 	.short	0x010a
        /*064a*/ 	.byte	0x05
	.zero		1


	//   ....[84]....
        /*064c*/ 	.word	0x00003230
        /*0650*/ 	.word	0x000000ff
        /*0654*/ 	.word	0x00000000
        /*0658*/ 	.short	0x010a
        /*065a*/ 	.byte	0x05
	.zero		1


	//   ....[85]....
        /*065c*/ 	.word	0x000032c0
        /*0660*/ 	.word	0x000000ff
        /*0664*/ 	.word	0x00000000
        /*0668*/ 	.short	0x010a
        /*066a*/ 	.byte	0x05
	.zero		1


	//   ....[86]....
        /*066c*/ 	.word	0x00003350
        /*0670*/ 	.word	0x000000ff
        /*0674*/ 	.word	0x00000000
        /*0678*/ 	.short	0x010a
        /*067a*/ 	.byte	0x05
	.zero		1


	//   ....[87]....
        /*067c*/ 	.word	0x000033f0
        /*0680*/ 	.word	0x00000000
        /*0684*/ 	.word	0x00000000
        /*0688*/ 	.short	0x010a
        /*068a*/ 	.byte	0xff
	.zero		1


	//   ....[88]....
        /*068c*/ 	.word	0x00003530
        /*0690*/ 	.word	0x00000002
        /*0694*/ 	.word	0x000001c0
        /*0698*/ 	.short	0x010a
        /*069a*/ 	.byte	0xff
	.zero		1


	//   ....[89]....
        /*069c*/ 	.word	0x000035a0
        /*06a0*/ 	.word	0x00000002
        /*06a4*/ 	.word	0x00000000
        /*06a8*/ 	.short	0x0101
        /*06aa*/ 	.byte	0xff
	.zero		1


	//   ....[90]....
        /*06ac*/ 	.word	0x000035c0
        /*06b0*/ 	.word	0x000000ff
        /*06b4*/ 	.word	0x00000170
        /*06b8*/ 	.short	0x010a
        /*06ba*/ 	.byte	0x04
	.zero		1


	//   ....[91]....
        /*06bc*/ 	.word	0x000036e0
        /*06c0*/ 	.word	0x00000002
        /*06c4*/ 	.word	0x00000160
        /*06c8*/ 	.short	0x010a
        /*06ca*/ 	.byte	0xff
	.zero		1


	//   ....[92]....
        /*06cc*/ 	.word	0x000037e0
        /*06d0*/ 	.word	0x00000002
        /*06d4*/ 	.word	0x00000000
        /*06d8*/ 	.short	0x0101
        /*06da*/ 	.byte	0xff
	.zero		1


	//   ....[93]....
        /*06dc*/ 	.word	0x00003870
        /*06e0*/ 	.word	0x000000ff
        /*06e4*/ 	.word	0x00000170
        /*06e8*/ 	.short	0x0106
        /*06ea*/ 	.byte	0x04
	.zero		1


	//   ....[94]....
        /*06ec*/ 	.word	0x00003890
        /*06f0*/ 	.word	0x000000ff
        /*06f4*/ 	.word	0x00000170
        /*06f8*/ 	.short	0x010a
        /*06fa*/ 	.byte	0x04
	.zero		1


	//   ....[95]....
        /*06fc*/ 	.word	0x00003920
        /*0700*/ 	.word	0x000000ff
        /*0704*/ 	.word	0x00000170
        /*0708*/ 	.short	0x0106
        /*070a*/ 	.byte	0x07
	.zero		1


	//   ....[96]....
        /*070c*/ 	.word	0x00003960
        /*0710*/ 	.word	0x00000000
        /*0714*/ 	.word	0x00000170
        /*0718*/ 	.short	0x010a
        /*071a*/ 	.byte	0xff
	.zero		1


	//   ....[97]....
        /*071c*/ 	.word	0x00003e80
        /*0720*/ 	.word	0x00000000
        /*0724*/ 	.word	0x00000160
        /*0728*/ 	.short	0x010a
        /*072a*/ 	.byte	0xff
	.zero		1


	//   ....[98]....
        /*072c*/ 	.word	0x00003f80
        /*0730*/ 	.word	0x00000003
        /*0734*/ 	.word	0x00000000
        /*0738*/ 	.short	0x0101
        /*073a*/ 	.byte	0xff
	.zero		1


	//   ....[99]....
        /*073c*/ 	.word	0x00003f90
        /*0740*/ 	.word	0x000000ff
        /*0744*/ 	.word	0x00000000
        /*0748*/ 	.short	0x010a
        /*074a*/ 	.byte	0x04
	.zero		1


	//   ....[100]....
        /*074c*/ 	.word	0x00004010
        /*0750*/ 	.word	0x000000ff
        /*0754*/ 	.word	0x000001a0
        /*0758*/ 	.short	0x010a
        /*075a*/ 	.byte	0x17
	.zero		1


	//   ....[101]....
        /*075c*/ 	.word	0x000040f0
        /*0760*/ 	.word	0x000000ff
        /*0764*/ 	.word	0x00000000
        /*0768*/ 	.short	0x010a
        /*076a*/ 	.byte	0x05
	.zero		1


	//   ....[102]....
        /*076c*/ 	.word	0x00004230
        /*0770*/ 	.word	0x000000ff
        /*0774*/ 	.word	0x00000000
        /*0778*/ 	.short	0x010a
        /*077a*/ 	.byte	0x04
	.zero		1


	//   ....[103]....
        /*077c*/ 	.word	0x00004420
        /*0780*/ 	.word	0x000000ff
        /*0784*/ 	.word	0x00000000
        /*0788*/ 	.short	0x010a
        /*078a*/ 	.byte	0x04
	.zero		1


	//   ....[104]....
        /*078c*/ 	.word	0x000044b0
        /*0790*/ 	.word	0x000000ff
        /*0794*/ 	.word	0x00000000
        /*0798*/ 	.short	0x010a
        /*079a*/ 	.byte	0x05
	.zero		1


	//   ....[105]....
        /*079c*/ 	.word	0x00004540
        /*07a0*/ 	.word	0x000000ff
        /*07a4*/ 	.word	0x00000000
        /*07a8*/ 	.short	0x010a
        /*07aa*/ 	.byte	0x05
	.zero		1


	//   ....[106]....
        /*07ac*/ 	.word	0x000045d0
        /*07b0*/ 	.word	0x000000ff
        /*07b4*/ 	.word	0x00000000
        /*07b8*/ 	.short	0x010a
        /*07ba*/ 	.byte	0x04
	.zero		1


	//   ....[107]....
        /*07bc*/ 	.word	0x00004ae0
        /*07c0*/ 	.word	0x0000000c
        /*07c4*/ 	.word	0x00000160
        /*07c8*/ 	.short	0x010a
        /*07ca*/ 	.byte	0xff
	.zero		1


	//   ....[108]....
        /*07cc*/ 	.word	0x00004c50
        /*07d0*/ 	.word	0x00000000
        /*07d4*/ 	.word	0x00000000
        /*07d8*/ 	.short	0x0101
        /*07da*/ 	.byte	0xff
	.zero		1


	//   ....[109]....
        /*07dc*/ 	.word	0x000050e0
        /*07e0*/ 	.word	0x000000ff
        /*07e4*/ 	.word	0x00000158
        /*07e8*/ 	.short	0x010a
        /*07ea*/ 	.byte	0x15
	.zero		1


	//   ....[110]....
        /*07ec*/ 	.word	0x00005260
        /*07f0*/ 	.word	0x000000ff
        /*07f4*/ 	.word	0x00000130
        /*07f8*/ 	.short	0x010a
        /*07fa*/ 	.byte	0x15
	.zero		1


	//   ....[111]....
        /*07fc*/ 	.word	0x000053d0
        /*0800*/ 	.word	0x000000ff
        /*0804*/ 	.word	0x00000110
        /*0808*/ 	.short	0x010b
        /*080a*/ 	.byte	0x15
	.zero		1


	//   ....[112]....
        /*080c*/ 	.word	0x000053e0
        /*0810*/ 	.word	0x000000ff
        /*0814*/ 	.word	0x00000000
        /*0818*/ 	.short	0x0101
        /*081a*/ 	.byte	0x28
	.zero		1


	//   ....[113]....
        /*081c*/ 	.word	0x000053f0
        /*0820*/ 	.word	0x000000ff
        /*0824*/ 	.word	0x00000138
        /*0828*/ 	.short	0x010a
        /*082a*/ 	.byte	0x15
	.zero		1


	//   ....[114]....
        /*082c*/ 	.word	0x00005540
        /*0830*/ 	.word	0x000000ff
        /*0834*/ 	.word	0x00000118
        /*0838*/ 	.short	0x010b
        /*083a*/ 	.byte	0x15
	.zero		1


	//   ....[115]....
        /*083c*/ 	.word	0x00005550
        /*0840*/ 	.word	0x000000ff
        /*0844*/ 	.word	0x00000000
        /*0848*/ 	.short	0x0101
        /*084a*/ 	.byte	0x27
	.zero		1


	//   ....[116]....
        /*084c*/ 	.word	0x00005560
        /*0850*/ 	.word	0x000000ff
        /*0854*/ 	.word	0x00000140
        /*0858*/ 	.short	0x010a
        /*085a*/ 	.byte	0x15
	.zero		1


	//   ....[117]....
        /*085c*/ 	.word	0x000056a0
        /*0860*/ 	.word	0x000000ff
        /*0864*/ 	.word	0x00000120
        /*0868*/ 	.short	0x010b
        /*086a*/ 	.byte	0x15
	.zero		1


	//   ....[118]....
        /*086c*/ 	.word	0x000056b0
        /*0870*/ 	.word	0x000000ff
        /*0874*/ 	.word	0x00000000
        /*0878*/ 	.short	0x0101
        /*087a*/ 	.byte	0x26
	.zero		1


	//   ....[119]....
        /*087c*/ 	.word	0x000056c0
        /*0880*/ 	.word	0x000000ff
        /*0884*/ 	.word	0x00000148
        /*0888*/ 	.short	0x010a
        /*088a*/ 	.byte	0x15
	.zero		1


	//   ....[120]....
        /*088c*/ 	.word	0x000058c0
        /*0890*/ 	.word	0x000000ff
        /*0894*/ 	.word	0x00000128
        /*0898*/ 	.short	0x010b
        /*089a*/ 	.byte	0x15
	.zero		1


	//   ....[121]....
        /*089c*/ 	.word	0x000058d0
        /*08a0*/ 	.word	0x000000ff
        /*08a4*/ 	.word	0x00000000
        /*08a8*/ 	.short	0x0101
        /*08aa*/ 	.byte	0x25
	.zero		1


	//   ....[122]....
        /*08ac*/ 	.word	0x00005900
        /*08b0*/ 	.word	0x000000ff
        /*08b4*/ 	.word	0x00000130
        /*08b8*/ 	.short	0x010a
        /*08ba*/ 	.byte	0x15
	.zero		1


	//   ....[123]....
        /*08bc*/ 	.word	0x00005920
        /*08c0*/ 	.word	0x000000ff
        /*08c4*/ 	.word	0x00000138
        /*08c8*/ 	.short	0x010a
        /*08ca*/ 	.byte	0x15
	.zero		1


	//   ....[124]....
        /*08cc*/ 	.word	0x00005940
        /*08d0*/ 	.word	0x000000ff
        /*08d4*/ 	.word	0x00000140
        /*08d8*/ 	.short	0x010a
        /*08da*/ 	.byte	0x15
	.zero		1


	//   ....[125]....
        /*08dc*/ 	.word	0x00005980
        /*08e0*/ 	.word	0x00000000
        /*08e4*/ 	.word	0x00000148
        /*08e8*/ 	.short	0x010a
        /*08ea*/ 	.byte	0xff
	.zero		1


	//   ....[126]....
        /*08ec*/ 	.word	0x00005cc0
        /*08f0*/ 	.word	0x00000003
        /*08f4*/ 	.word	0x00000160
        /*08f8*/ 	.short	0x010a
        /*08fa*/ 	.byte	0xff
	.zero		1


	//   ....[127]....
        /*08fc*/ 	.word	0x00005e40
        /*0900*/ 	.word	0x00000000
        /*0904*/ 	.word	0x00000000
        /*0908*/ 	.short	0x0101
        /*090a*/ 	.byte	0xff
	.zero		1


	//   ....[128]....
        /*090c*/ 	.word	0x00006960
        /*0910*/ 	.word	0x000000ff
        /*0914*/ 	.word	0x00000110
        /*0918*/ 	.short	0x010a
        /*091a*/ 	.byte	0x2c
	.zero		1


	//   ....[129]....
        /*091c*/ 	.word	0x000069a0
        /*0920*/ 	.word	0x0000001a
        /*0924*/ 	.word	0x00000180
        /*0928*/ 	.short	0x010a
        /*092a*/ 	.byte	0xff
	.zero		1


	//   ....[130]....
        /*092c*/ 	.word	0x00006ab0
        /*0930*/ 	.word	0x000000ff
        /*0934*/ 	.word	0x00000110
        /*0938*/ 	.short	0x010a
        /*093a*/ 	.byte	0x2c
	.zero		1


	//   ....[131]....
        /*093c*/ 	.word	0x00006b90
        /*0940*/ 	.word	0x0000001a
        /*0944*/ 	.word	0x00000180
        /*0948*/ 	.short	0x010a
        /*094a*/ 	.byte	0xff
	.zero		1


	//   ....[132]....
        /*094c*/ 	.word	0x000072c0
        /*0950*/ 	.word	0x00000000
        /*0954*/ 	.word	0x00000000
        /*0958*/ 	.short	0x0101
        /*095a*/ 	.byte	0xff
	.zero		1


	//   ....[133]....
        /*095c*/ 	.word	0x000072d0
        /*0960*/ 	.word	0x00000004
        /*0964*/ 	.word	0x00000110
        /*0968*/ 	.short	0x010a
        /*096a*/ 	.byte	0xff
	.zero		1


	//   ....[134]....
        /*096c*/ 	.word	0x00007390
        /*0970*/ 	.word	0x00000004
        /*0974*/ 	.word	0x00000110
        /*0978*/ 	.short	0x010a
        /*097a*/ 	.byte	0xff
	.zero		1


	//   ....[135]....
        /*097c*/ 	.word	0x00007b50
        /*0980*/ 	.word	0x00000000
        /*0984*/ 	.word	0x00000000
        /*0988*/ 	.short	0x0101
        /*098a*/ 	.byte	0xff
	.zero		1


	//   ....[136]....
        /*098c*/ 	.word	0x00007b70
        /*0990*/ 	.word	0x00000002
        /*0994*/ 	.word	0x00000110
        /*0998*/ 	.short	0x010a
        /*099a*/ 	.byte	0xff
	.zero		1


	//   ....[137]....
        /*099c*/ 	.word	0x00007c20
        /*09a0*/ 	.word	0x00000002
        /*09a4*/ 	.word	0x00000110
        /*09a8*/ 	.short	0x010a
        /*09aa*/ 	.byte	0xff
	.zero		1


	//   ....[138]....
        /*09ac*/ 	.word	0x000083d0
        /*09b0*/ 	.word	0x00000000
        /*09b4*/ 	.word	0x00000000
        /*09b8*/ 	.short	0x0101
        /*09ba*/ 	.byte	0xff
	.zero		1


	//   ....[139]....
        /*09bc*/ 	.word	0x000083f0
        /*09c0*/ 	.word	0x00000003
        /*09c4*/ 	.word	0x00000110
        /*09c8*/ 	.short	0x010a
        /*09ca*/ 	.byte	0xff
	.zero		1


	//   ....[140]....
        /*09cc*/ 	.word	0x000084a0
        /*09d0*/ 	.word	0x00000003
        /*09d4*/ 	.word	0x00000110
        /*09d8*/ 	.short	0x010a
        /*09da*/ 	.byte	0xff
	.zero		1


	//   ....[141]....
        /*09dc*/ 	.word	0x000088b0
        /*09e0*/ 	.word	0x000000ff
        /*09e4*/ 	.word	0x00000000
        /*09e8*/ 	.short	0x0101
        /*09ea*/ 	.byte	0x04
	.zero		1


	//   ....[142]....
        /*09ec*/ 	.word	0x00008cc0
        /*09f0*/ 	.word	0x00000000
        /*09f4*/ 	.word	0x00000000
        /*09f8*/ 	.short	0x0101
        /*09fa*/ 	.byte	0xff
	.zero		1


	//   ....[143]....
        /*09fc*/ 	.word	0x00008f70
        /*0a00*/ 	.word	0x000000ff
        /*0a04*/ 	.word	0x00000000
        /*0a08*/ 	.short	0x0101
        /*0a0a*/ 	.byte	0x04
	.zero		1


	//   ....[144]....
        /*0a0c*/ 	.word	0x00008f90
        /*0a10*/ 	.word	0x00000000
        /*0a14*/ 	.word	0x000001d0
        /*0a18*/ 	.short	0x010a
        /*0a1a*/ 	.byte	0xff
	.zero		1


	//   ....[145]....
        /*0a1c*/ 	.word	0x00008ff0
        /*0a20*/ 	.word	0x00000000
        /*0a24*/ 	.word	0x00000088
        /*0a28*/ 	.short	0x010a
        /*0a2a*/ 	.byte	0xff
	.zero		1


	//   ....[146]....
        /*0a2c*/ 	.word	0x00009050
        /*0a30*/ 	.word	0x00000000
        /*0a34*/ 	.word	0x00000088
        /*0a38*/ 	.short	0x010a
        /*0a3a*/ 	.byte	0xff
	.zero		1


	//   ....[147]....
        /*0a3c*/ 	.word	0x000090a0
        /*0a40*/ 	.word	0x00000003
        /*0a44*/ 	.word	0x00000160
        /*0a48*/ 	.short	0x010a
        /*0a4a*/ 	.byte	0xff
	.zero		1


	//   ....[148]....
        /*0a4c*/ 	.word	0x00009100
        /*0a50*/ 	.word	0x00000000
        /*0a54*/ 	.word	0x00000000
        /*0a58*/ 	.short	0x010a
        /*0a5a*/ 	.byte	0xff
	.zero		1


	//   ....[149]....
        /*0a5c*/ 	.word	0x00009160
        /*0a60*/ 	.word	0x00000000
        /*0a64*/ 	.word	0x00000000
        /*0a68*/ 	.short	0x010a
        /*0a6a*/ 	.byte	0xff
	.zero		1


	//   ....[150]....
        /*0a6c*/ 	.word	0x000091c0
        /*0a70*/ 	.word	0x00000000
        /*0a74*/ 	.word	0x00000000
        /*0a78*/ 	.short	0x010a
        /*0a7a*/ 	.byte	0xff
	.zero		1


	//   ....[151]....
        /*0a7c*/ 	.word	0x00009220
        /*0a80*/ 	.word	0x00000000
        /*0a84*/ 	.word	0x00000000
        /*0a88*/ 	.short	0x010a
        /*0a8a*/ 	.byte	0xff
	.zero		1


	//   ....[152]....
        /*0a8c*/ 	.word	0x00009280
        /*0a90*/ 	.word	0x00000000
        /*0a94*/ 	.word	0x00000000
        /*0a98*/ 	.short	0x010a
        /*0a9a*/ 	.byte	0xff
	.zero		1


	//   ....[153]....
        /*0a9c*/ 	.word	0x000092e0
        /*0aa0*/ 	.word	0x00000000
        /*0aa4*/ 	.word	0x00000000
        /*0aa8*/ 	.short	0x010a
        /*0aaa*/ 	.byte	0xff
	.zero		1


	//   ....[154]....
        /*0aac*/ 	.word	0x00009340
        /*0ab0*/ 	.word	0x00000000
        /*0ab4*/ 	.word	0x00000000
        /*0ab8*/ 	.short	0x010a
        /*0aba*/ 	.byte	0xff
	.zero		1


	//   ....[155]....
        /*0abc*/ 	.word	0x000093a0
        /*0ac0*/ 	.word	0x00000000
        /*0ac4*/ 	.word	0x00000000
        /*0ac8*/ 	.short	0x010a
        /*0aca*/ 	.byte	0xff
	.zero		1


	//   ....[156]....
        /*0acc*/ 	.word	0x00009400
        /*0ad0*/ 	.word	0x00000000
        /*0ad4*/ 	.word	0x00000000
        /*0ad8*/ 	.short	0x010a
        /*0ada*/ 	.byte	0xff
	.zero		1


	//   ....[157]....
        /*0adc*/ 	.word	0x00009460
        /*0ae0*/ 	.word	0x00000000
        /*0ae4*/ 	.word	0x00000000
        /*0ae8*/ 	.short	0x010a
        /*0aea*/ 	.byte	0xff
	.zero		1


	//   ....[158]....
        /*0aec*/ 	.word	0x000094c0
        /*0af0*/ 	.word	0x00000000
        /*0af4*/ 	.word	0x00000000
        /*0af8*/ 	.short	0x010a
        /*0afa*/ 	.byte	0xff
	.zero		1


	//   ....[159]....
        /*0afc*/ 	.word	0x00009520
        /*0b00*/ 	.word	0x00000000
        /*0b04*/ 	.word	0x00000000
        /*0b08*/ 	.short	0x010a
        /*0b0a*/ 	.byte	0xff
	.zero		1


	//   ....[160]....
        /*0b0c*/ 	.word	0x00009580
        /*0b10*/ 	.word	0x00000000
        /*0b14*/ 	.word	0x00000000
        /*0b18*/ 	.short	0x010a
        /*0b1a*/ 	.byte	0xff
	.zero		1


	//   ....[161]....
        /*0b1c*/ 	.word	0x000095e0
        /*0b20*/ 	.word	0x00000000
        /*0b24*/ 	.word	0x00000000
        /*0b28*/ 	.short	0x010a
        /*0b2a*/ 	.byte	0xff
	.zero		1


	//   ....[162]....
        /*0b2c*/ 	.word	0x00009640
        /*0b30*/ 	.word	0x00000000
        /*0b34*/ 	.word	0x00000000
        /*0b38*/ 	.short	0x010a
        /*0b3a*/ 	.byte	0xff
	.zero		1


	//   ....[163]....
        /*0b3c*/ 	.word	0x000096a0
        /*0b40*/ 	.word	0x00000000
        /*0b44*/ 	.word	0x00000000
        /*0b48*/ 	.short	0x010a
        /*0b4a*/ 	.byte	0xff
	.zero		1


	//   ....[164]....
        /*0b4c*/ 	.word	0x000096f0
        /*0b50*/ 	.word	0x00000002
        /*0b54*/ 	.word	0x000001c0
        /*0b58*/ 	.short	0x010a
        /*0b5a*/ 	.byte	0xff
	.zero		1


	//   ....[165]....
        /*0b5c*/ 	.word	0x00009750
        /*0b60*/ 	.word	0x00000002
        /*0b64*/ 	.word	0x00000170
        /*0b68*/ 	.short	0x010a
        /*0b6a*/ 	.byte	0xff
	.zero		1


	//   ....[166]....
        /*0b6c*/ 	.word	0x000097a0
        /*0b70*/ 	.word	0x00000002
        /*0b74*/ 	.word	0x00000160
        /*0b78*/ 	.short	0x010a
        /*0b7a*/ 	.byte	0xff
	.zero		1


	//   ....[167]....
        /*0b7c*/ 	.word	0x00009800
        /*0b80*/ 	.word	0x00000000
        /*0b84*/ 	.word	0x00000170
        /*0b88*/ 	.short	0x010a
        /*0b8a*/ 	.byte	0xff
	.zero		1


	//   ....[168]....
        /*0b8c*/ 	.word	0x00009850
        /*0b90*/ 	.word	0x00000000
        /*0b94*/ 	.word	0x00000160
        /*0b98*/ 	.short	0x010a
        /*0b9a*/ 	.byte	0xff
	.zero		1


	//   ....[169]....
        /*0b9c*/ 	.word	0x000098b0
        /*0ba0*/ 	.word	0x00000002
        /*0ba4*/ 	.word	0x000001a0
        /*0ba8*/ 	.short	0x010a
        /*0baa*/ 	.byte	0xff
	.zero		1


	//   ....[170]....
        /*0bac*/ 	.word	0x00009910
        /*0bb0*/ 	.word	0x00000000
        /*0bb4*/ 	.word	0x00000000
        /*0bb8*/ 	.short	0x010a
        /*0bba*/ 	.byte	0xff
	.zero		1


	//   ....[171]....
        /*0bbc*/ 	.word	0x00009970
        /*0bc0*/ 	.word	0x00000000
        /*0bc4*/ 	.word	0x00000000
        /*0bc8*/ 	.short	0x010a
        /*0bca*/ 	.byte	0xff
	.zero		1


	//   ....[172]....
        /*0bcc*/ 	.word	0x000099d0
        /*0bd0*/ 	.word	0x00000000
        /*0bd4*/ 	.word	0x00000000
        /*0bd8*/ 	.short	0x010a
        /*0bda*/ 	.byte	0xff
	.zero		1


	//   ....[173]....
        /*0bdc*/ 	.word	0x00009a30
        /*0be0*/ 	.word	0x00000000
        /*0be4*/ 	.word	0x00000000
        /*0be8*/ 	.short	0x010a
        /*0bea*/ 	.byte	0xff
	.zero		1


	//   ....[174]....
        /*0bec*/ 	.word	0x00009a90
        /*0bf0*/ 	.word	0x00000000
        /*0bf4*/ 	.word	0x00000000
        /*0bf8*/ 	.short	0x010a
        /*0bfa*/ 	.byte	0xff
	.zero		1


	//   ....[175]....
        /*0bfc*/ 	.word	0x00009ae0
        /*0c00*/ 	.word	0x0000000c
        /*0c04*/ 	.word	0x00000160
        /*0c08*/ 	.short	0x010a
        /*0c0a*/ 	.byte	0xff
	.zero		1


	//   ....[176]....
        /*0c0c*/ 	.word	0x00009b40
        /*0c10*/ 	.word	0x00000000
        /*0c14*/ 	.word	0x00000158
        /*0c18*/ 	.short	0x010a
        /*0c1a*/ 	.byte	0xff
	.zero		1


	//   ....[177]....
        /*0c1c*/ 	.word	0x00009ba0
        /*0c20*/ 	.word	0x00000000
        /*0c24*/ 	.word	0x00000130
        /*0c28*/ 	.short	0x010a
        /*0c2a*/ 	.byte	0xff
	.zero		1


	//   ....[178]....
        /*0c2c*/ 	.word	0x00009c00
        /*0c30*/ 	.word	0x00000000
        /*0c34*/ 	.word	0x00000138
        /*0c38*/ 	.short	0x010a
        /*0c3a*/ 	.byte	0xff
	.zero		1


	//   ....[179]....
        /*0c3c*/ 	.word	0x00009c60
        /*0c40*/ 	.word	0x00000000
        /*0c44*/ 	.word	0x00000140
        /*0c48*/ 	.short	0x010a
        /*0c4a*/ 	.byte	0xff
	.zero		1


	//   ....[180]....
        /*0c4c*/ 	.word	0x00009cc0
        /*0c50*/ 	.word	0x00000000
        /*0c54*/ 	.word	0x00000148
        /*0c58*/ 	.short	0x010a
        /*0c5a*/ 	.byte	0xff
	.zero		1


	//   ....[181]....
        /*0c5c*/ 	.word	0x00009d20
        /*0c60*/ 	.word	0x00000000
        /*0c64*/ 	.word	0x00000130
        /*0c68*/ 	.short	0x010a
        /*0c6a*/ 	.byte	0xff
	.zero		1


	//   ....[182]....
        /*0c6c*/ 	.word	0x00009d80
        /*0c70*/ 	.word	0x00000000
        /*0c74*/ 	.word	0x00000138
        /*0c78*/ 	.short	0x010a
        /*0c7a*/ 	.byte	0xff
	.zero		1


	//   ....[183]....
        /*0c7c*/ 	.word	0x00009de0
        /*0c80*/ 	.word	0x00000000
        /*0c84*/ 	.word	0x00000140
        /*0c88*/ 	.short	0x010a
        /*0c8a*/ 	.byte	0xff
	.zero		1


	//   ....[184]....
        /*0c8c*/ 	.word	0x00009e30
        /*0c90*/ 	.word	0x00000003
        /*0c94*/ 	.word	0x00000160
        /*0c98*/ 	.short	0x010a
        /*0c9a*/ 	.byte	0xff
	.zero		1


	//   ....[185]....
        /*0c9c*/ 	.word	0x00009e90
        /*0ca0*/ 	.word	0x00000000
        /*0ca4*/ 	.word	0x00000110
        /*0ca8*/ 	.short	0x010a
        /*0caa*/ 	.byte	0xff
	.zero		1


	//   ....[186]....
        /*0cac*/ 	.word	0x00009ee0
        /*0cb0*/ 	.word	0x0000001a
        /*0cb4*/ 	.word	0x00000180
        /*0cb8*/ 	.short	0x010a
        /*0cba*/ 	.byte	0xff
	.zero		1


	//   ....[187]....
        /*0cbc*/ 	.word	0x00009f30
        /*0cc0*/ 	.word	0x00000004
        /*0cc4*/ 	.word	0x00000110
        /*0cc8*/ 	.short	0x010a
        /*0cca*/ 	.byte	0xff
	.zero		1


	//   ....[188]....
        /*0ccc*/ 	.word	0x00009f80
        /*0cd0*/ 	.word	0x00000002
        /*0cd4*/ 	.word	0x00000110
        /*0cd8*/ 	.short	0x010a
        /*0cda*/ 	.byte	0xff
	.zero		1


	//   ....[189]....
        /*0cdc*/ 	.word	0x00009fd0
        /*0ce0*/ 	.word	0x00000003
        /*0ce4*/ 	.word	0x00000110
        /*0ce8*/ 	.short	0x010a
        /*0cea*/ 	.byte	0xff
	.zero		1


	//----- nvinfo : EIATTR_NUM_MBARRIERS
	.align		4
.L_47:
        /*0cec*/ 	.byte	0x03, 0x38
        /*0cee*/ 	.short	0x003c


	//----- nvinfo : EIATTR_EXIT_INSTR_OFFSETS
	.align		4
        /*0cf0*/ 	.byte	0x04, 0x1c
        /*0cf2*/ 	.short	(.L_49 - .L_48)


	//   ....[0]....
.L_48:
        /*0cf4*/ 	.word	0x00003420


	//   ....[1]....
        /*0cf8*/ 	.word	0x00003930


	//   ....[2]....
        /*0cfc*/ 	.word	0x00003990


	//   ....[3]....
        /*0d00*/ 	.word	0x00004830


	//   ....[4]....
        /*0d04*/ 	.word	0x000059b0


	//   ....[5]....
        /*0d08*/ 	.word	0x000059f0


	//   ....[6]....
        /*0d0c*/ 	.word	0x00008e50


	//   ....[7]....
        /*0d10*/ 	.word	0x00008ed0


	//   ....[8]....
        /*0d14*/ 	.word	0x00008f00


	//   ....[9]....
        /*0d18*/ 	.word	0x00008f80


	//----- nvinfo : EIATTR_MAX_THREADS
	.align		4
.L_49:
        /*0d1c*/ 	.byte	0x04, 0x05
        /*0d1e*/ 	.short	(.L_51 - .L_50)
.L_50:
        /*0d20*/ 	.word	0x00000100
        /*0d24*/ 	.word	0x00000001
        /*0d28*/ 	.word	0x00000001


	//----- nvinfo : EIATTR_CRS_STACK_SIZE
	.align		4
.L_51:
        /*0d2c*/ 	.byte	0x04, 0x1e
        /*0d2e*/ 	.short	(.L_53 - .L_52)
.L_52:
        /*0d30*/ 	.word	0x00000000


	//----- nvinfo : EIATTR_CBANK_PARAM_SIZE
	.align		4
.L_53:
        /*0d34*/ 	.byte	0x03, 0x19
        /*0d36*/ 	.short	0x0800


	//----- nvinfo : EIATTR_PARAM_CBANK
	.align		4
        /*0d38*/ 	.byte	0x04, 0x0a
        /*0d3a*/ 	.short	(.L_55 - .L_54)
	.align		4
.L_54:
        /*0d3c*/ 	.word	index@(.nv.constant0._ZN7cutlass13device_kernelINS_4gemm6kernel13GemmUniversalIN4cute5tupleIJiiiiEEENS1_10collective13CollectiveMmaINS1_35MainloopSm100TmaUmmaWarpSpecializedILi17ELi2ELi4ENS5_IJNS4_1CILi2EEESB_NSA_ILi1EEEEEEEENS5_IJNSA_ILi64EEENSA_ILi128EEENSA_ILi32EEEEEENS_10bfloat16_tENS5_IJlSC_lEEESJ_SK_NS4_8TiledMMAINS4_8MMA_AtomIJNS4_20SM100_MMA_F16BF16_SSISJ_SJ_fLi64ELi128ELNS4_4UMMA5MajorE0ELSP_0ELNSO_7ScaleInE0ELSQ_0EEEEEENS4_6LayoutINS5_IJSC_SC_SC_EEENS5_IJNSA_ILi0EEESV_SV_EEEEENS5_IJNS4_10UnderscoreESY_SY_EEEEENS4_23SM90_TMA_LOAD_MULTICASTENS4_14ComposedLayoutINS4_7SwizzleILi2ELi4ELi3EEENS4_18smem_ptr_flag_bitsILi16EEENST_INS5_IJNSA_ILi8EEESH_EEENS5_IJSH_SC_EEEEEEEvNS4_8identityES11_S1B_vS1C_EENS_8epilogue10collective18CollectiveEpilogueINS1E_23Sm100TmaWarpSpecializedILi4ELi2ELi16ELb1ELb0EEEJSI_NS5_IJNST_ISF_SC_EENST_ISH_SC_EEEEESJ_SK_SJ_SK_NS1E_6fusion15FusionCallbacksIS1I_NS1M_17LinearCombinationISJ_fSJ_fLNS_15FloatRoundStyleE2EEESI_S1L_JEEENS4_5SM1004TMEM4LOAD26SM100_TMEM_LOAD_16dp256b4xENS4_13SM90_TMA_LOADES1B_NS4_17SM75_U32x4_LDSM_NENS4_14SM90_TMA_STOREES1B_NS4_17SM90_U32x4_STSM_NENS4_39AutoVectorizingCopyWithAssumedAlignmentILi128EEEEEEvvEEEEvNT_6ParamsE)
        /*0d40*/ 	.short	0x0380
        /*0d42*/ 	.short	0x0800


	//----- nvinfo : EIATTR_SW_WAR
	.align		4
.L_55:
        /*0d44*/ 	.byte	0x04, 0x36
        /*0d46*/ 	.short	(.L_57 - .L_56)
.L_56:
        /*0d48*/ 	.word	0x00000008
.L_57:


//--------------------- .nv.callgraph             --------------------------
	.section	.nv.callgraph,"",@"SHT_CUDA_CALLGRAPH"
	.align	4
	.sectionentsize	8
	.align		4
        /*0000*/ 	.word	0x00000000
	.align		4
        /*0004*/ 	.word	0xffffffff
	.align		4
        /*0008*/ 	.word	index@(_ZN7cutlass13device_kernelINS_4gemm6kernel13GemmUniversalIN4cute5tupleIJiiiiEEENS1_10collective13CollectiveMmaINS1_35MainloopSm100TmaUmmaWarpSpecializedILi17ELi2ELi4ENS5_IJNS4_1CILi2EEESB_NSA_ILi1EEEEEEEENS5_IJNSA_ILi64EEENSA_ILi128EEENSA_ILi32EEEEEENS_10bfloat16_tENS5_IJlSC_lEEESJ_SK_NS4_8TiledMMAINS4_8MMA_AtomIJNS4_20SM100_MMA_F16BF16_SSISJ_SJ_fLi64ELi128ELNS4_4UMMA5MajorE0ELSP_0ELNSO_7ScaleInE0ELSQ_0EEEEEENS4_6LayoutINS5_IJSC_SC_SC_EEENS5_IJNSA_ILi0EEESV_SV_EEEEENS5_IJNS4_10UnderscoreESY_SY_EEEEENS4_23SM90_TMA_LOAD_MULTICASTENS4_14ComposedLayoutINS4_7SwizzleILi2ELi4ELi3EEENS4_18smem_ptr_flag_bitsILi16EEENST_INS5_IJNSA_ILi8EEESH_EEENS5_IJSH_SC_EEEEEEEvNS4_8identityES11_S1B_vS1C_EENS_8epilogue10collective18CollectiveEpilogueINS1E_23Sm100TmaWarpSpecializedILi4ELi2ELi16ELb1ELb0EEEJSI_NS5_IJNST_ISF_SC_EENST_ISH_SC_EEEEESJ_SK_SJ_SK_NS1E_6fusion15FusionCallbacksIS1I_NS1M_17LinearCombinationISJ_fSJ_fLNS_15FloatRoundStyleE2EEESI_S1L_JEEENS4_5SM1004TMEM4LOAD26SM100_TMEM_LOAD_16dp256b4xENS4_13SM90_TMA_LOADES1B_NS4_17SM75_U32x4_LDSM_NENS4_14SM90_TMA_STOREES1B_NS4_17SM90_U32x4_STSM_NENS4_39AutoVectorizingCopyWithAssumedAlignmentILi128EEEEEEvvEEEEvNT_6ParamsE)
	.align		4
        /*000c*/ 	.word	index@(__assertfail)
	.align		4
        /*0010*/ 	.word	0x00000000
	.align		4
        /*0014*/ 	.word	0xfffffffe
	.align		4
        /*0018*/ 	.word	0x00000000
	.align		4
        /*001c*/ 	.word	0xfffffffd
	.align		4
        /*0020*/ 	.word	0x00000000
	.align		4
        /*0024*/ 	.word	0xfffffffc


//--------------------- .nv.constant4             --------------------------
	.section	.nv.constant4,"a",@progbits
	.align	8
	.align		8
.nv.constant4:
        /*0000*/ 	.dword	__assertfail
	.align		8
        /*0008*/ 	.dword	__unnamed_1
	.align		8
        /*0010*/ 	.dword	__unnamed_2
	.align		8
        /*0018*/ 	.dword	_ZN40_INTERNAL_e5e3ecdb_4_k_cu_d19e9462_306554cuda3std3__45__cpo5beginE
	.align		8
        /*0020*/ 	.dword	_ZN40_INTERNAL_e5e3ecdb_4_k_cu_d19e9462_306554cuda3std3__45__cpo3endE
	.align		8
        /*0028*/ 	.dword	_ZN40_INTERNAL_e5e3ecdb_4_k_cu_d19e9462_306554cuda3std3__45__cpo6cbeginE
	.align		8
        /*0030*/ 	.dword	_ZN40_INTERNAL_e5e3ecdb_4_k_cu_d19e9462_306554cuda3std3__45__cpo4cendE
	.align		8
        /*0038*/ 	.dword	_ZN40_INTERNAL_e5e3ecdb_4_k_cu_d19e9462_306554cuda3std3__442_GLOBAL__N__e5e3ecdb_4_k_cu_d19e9462_306556ignoreE
	.align		8
        /*0040*/ 	.dword	_ZN40_INTERNAL_e5e3ecdb_4_k_cu_d19e9462_306554cuda3std3__419piecewise_constructE
	.align		8
        /*0048*/ 	.dword	_ZN40_INTERNAL_e5e3ecdb_4_k_cu_d19e9462_306554cuda3std3__48in_placeE
	.align		8
        /*0050*/ 	.dword	_ZN40_INTERNAL_e5e3ecdb_4_k_cu_d19e9462_306554cuda3std6ranges3__45__cpo4swapE
	.align		8
        /*0058*/ 	.dword	_ZN40_INTERNAL_e5e3ecdb_4_k_cu_d19e9462_306554cuda3std6ranges3__45__cpo9iter_moveE
	.align		8
        /*0060*/ 	.dword	_ZN40_INTERNAL_e5e3ecdb_4_k_cu_d19e9462_306554cute7productE
	.align		8
        /*0068*/ 	.dword	_ZN40_INTERNAL_e5e3ecdb_4_k_cu_d19e9462_306554cute1_E
	.align		8
        /*0070*/ 	.dword	$str$25
	.align		8
        /*0078*/ 	.dword	$str$26
	.align		8
        /*0080*/ 	.dword	$str$27
	.align		8
        /*0088*/ 	.dword	$str$28


//--------------------- .text._ZN7cutlass13device_kernelINS_4gemm6kernel13GemmUniversalIN4cute5tupleIJiiiiEEENS1_10collective13CollectiveMmaINS1_35MainloopSm100TmaUmmaWarpSpecializedILi17ELi2ELi4ENS5_IJNS4_1CILi2EEESB_NSA_ILi1EEEEEEEENS5_IJNSA_ILi64EEENSA_ILi128EEENSA_ILi32EEEEEENS_10bfloat16_tENS5_IJlSC_lEEESJ_SK_NS4_8TiledMMAINS4_8MMA_AtomIJNS4_20SM100_MMA_F16BF16_SSISJ_SJ_fLi64ELi128ELNS4_4UMMA5MajorE0ELSP_0ELNSO_7ScaleInE0ELSQ_0EEEEEENS4_6LayoutINS5_IJSC_SC_SC_EEENS5_IJNSA_ILi0EEESV_SV_EEEEENS5_IJNS4_10UnderscoreESY_SY_EEEEENS4_23SM90_TMA_LOAD_MULTICASTENS4_14ComposedLayoutINS4_7SwizzleILi2ELi4ELi3EEENS4_18smem_ptr_flag_bitsILi16EEENST_INS5_IJNSA_ILi8EEESH_EEENS5_IJSH_SC_EEEEEEEvNS4_8identityES11_S1B_vS1C_EENS_8epilogue10collective18CollectiveEpilogueINS1E_23Sm100TmaWarpSpecializedILi4ELi2ELi16ELb1ELb0EEEJSI_NS5_IJNST_ISF_SC_EENST_ISH_SC_EEEEESJ_SK_SJ_SK_NS1E_6fusion15FusionCallbacksIS1I_NS1M_17LinearCombinationISJ_fSJ_fLNS_15FloatRoundStyleE2EEESI_S1L_JEEENS4_5SM1004TMEM4LOAD26SM100_TMEM_LOAD_16dp256b4xENS4_13SM90_TMA_LOADES1B_NS4_17SM75_U32x4_LDSM_NENS4_14SM90_TMA_STOREES1B_NS4_17SM90_U32x4_STSM_NENS4_39AutoVectorizingCopyWithAssumedAlignmentILi128EEEEEEvvEEEEvNT_6ParamsE --------------------------
	.section	.text._ZN7cutlass13device_kernelINS_4gemm6kernel13GemmUniversalIN4cute5tupleIJiiiiEEENS1_10collective13CollectiveMmaINS1_35MainloopSm100TmaUmmaWarpSpecializedILi17ELi2ELi4ENS5_IJNS4_1CILi2EEESB_NSA_ILi1EEEEEEEENS5_IJNSA_ILi64EEENSA_ILi128EEENSA_ILi32EEEEEENS_10bfloat16_tENS5_IJlSC_lEEESJ_SK_NS4_8TiledMMAINS4_8MMA_AtomIJNS4_20SM100_MMA_F16BF16_SSISJ_SJ_fLi64ELi128ELNS4_4UMMA5MajorE0ELSP_0ELNSO_7ScaleInE0ELSQ_0EEEEEENS4_6LayoutINS5_IJSC_SC_SC_EEENS5_IJNSA_ILi0EEESV_SV_EEEEENS5_IJNS4_10UnderscoreESY_SY_EEEEENS4_23SM90_TMA_LOAD_MULTICASTENS4_14ComposedLayoutINS4_7SwizzleILi2ELi4ELi3EEENS4_18smem_ptr_flag_bitsILi16EEENST_INS5_IJNSA_ILi8EEESH_EEENS5_IJSH_SC_EEEEEEEvNS4_8identityES11_S1B_vS1C_EENS_8epilogue10collective18CollectiveEpilogueINS1E_23Sm100TmaWarpSpecializedILi4ELi2ELi16ELb1ELb0EEEJSI_NS5_IJNST_ISF_SC_EENST_ISH_SC_EEEEESJ_SK_SJ_SK_NS1E_6fusion15FusionCallbacksIS1I_NS1M_17LinearCombinationISJ_fSJ_fLNS_15FloatRoundStyleE2EEESI_S1L_JEEENS4_5SM1004TMEM4LOAD26SM100_TMEM_LOAD_16dp256b4xENS4_13SM90_TMA_LOADES1B_NS4_17SM75_U32x4_LDSM_NENS4_14SM90_TMA_STOREES1B_NS4_17SM90_U32x4_STSM_NENS4_39AutoVectorizingCopyWithAssumedAlignmentILi128EEEEEEvvEEEEvNT_6ParamsE,"ax",@progbits
	.align	128
.text._ZN7cutlass13device_kernelINS_4gemm6kernel13GemmUniversalIN4cute5tupleIJiiiiEEENS1_10collective13CollectiveMmaINS1_35MainloopSm100TmaUmmaWarpSpecializedILi17ELi2ELi4ENS5_IJNS4_1CILi2EEESB_NSA_ILi1EEEEEEEENS5_IJNSA_ILi64EEENSA_ILi128EEENSA_ILi32EEEEEENS_10bfloat16_tENS5_IJlSC_lEEESJ_SK_NS4_8TiledMMAINS4_8MMA_AtomIJNS4_20SM100_MMA_F16BF16_SSISJ_SJ_fLi64ELi128ELNS4_4UMMA5MajorE0ELSP_0ELNSO_7ScaleInE0ELSQ_0EEEEEENS4_6LayoutINS5_IJSC_SC_SC_EEENS5_IJNSA_ILi0EEESV_SV_EEEEENS5_IJNS4_10UnderscoreESY_SY_EEEEENS4_23SM90_TMA_LOAD_MULTICASTENS4_14ComposedLayoutINS4_7SwizzleILi2ELi4ELi3EEENS4_18smem_ptr_flag_bitsILi16EEENST_INS5_IJNSA_ILi8EEESH_EEENS5_IJSH_SC_EEEEEEEvNS4_8identityES11_S1B_vS1C_EENS_8epilogue10collective18CollectiveEpilogueINS1E_23Sm100TmaWarpSpecializedILi4ELi2ELi16ELb1ELb0EEEJSI_NS5_IJNST_ISF_SC_EENST_ISH_SC_EEEEESJ_SK_SJ_SK_NS1E_6fusion15FusionCallbacksIS1I_NS1M_17LinearCombinationISJ_fSJ_fLNS_15FloatRoundStyleE2EEESI_S1L_JEEENS4_5SM1004TMEM4LOAD26SM100_TMEM_LOAD_16dp256b4xENS4_13SM90_TMA_LOADES1B_NS4_17SM75_U32x4_LDSM_NENS4_14SM90_TMA_STOREES1B_NS4_17SM90_U32x4_STSM_NENS4_39AutoVectorizingCopyWithAssumedAlignmentILi128EEEEEEvvEEEEvNT_6ParamsE:
        .type           _ZN7cutlass13device_kernelINS_4gemm6kernel13GemmUniversalIN4cute5tupleIJiiiiEEENS1_10collective13CollectiveMmaINS1_35MainloopSm100TmaUmmaWarpSpecializedILi17ELi2ELi4ENS5_IJNS4_1CILi2EEESB_NSA_ILi1EEEEEEEENS5_IJNSA_ILi64EEENSA_ILi128EEENSA_ILi32EEEEEENS_10bfloat16_tENS5_IJlSC_lEEESJ_SK_NS4_8TiledMMAINS4_8MMA_AtomIJNS4_20SM100_MMA_F16BF16_SSISJ_SJ_fLi64ELi128ELNS4_4UMMA5MajorE0ELSP_0ELNSO_7ScaleInE0ELSQ_0EEEEEENS4_6LayoutINS5_IJSC_SC_SC_EEENS5_IJNSA_ILi0EEESV_SV_EEEEENS5_IJNS4_10UnderscoreESY_SY_EEEEENS4_23SM90_TMA_LOAD_MULTICASTENS4_14ComposedLayoutINS4_7SwizzleILi2ELi4ELi3EEENS4_18smem_ptr_flag_bitsILi16EEENST_INS5_IJNSA_ILi8EEESH_EEENS5_IJSH_SC_EEEEEEEvNS4_8identityES11_S1B_vS1C_EENS_8epilogue10collective18CollectiveEpilogueINS1E_23Sm100TmaWarpSpecializedILi4ELi2ELi16ELb1ELb0EEEJSI_NS5_IJNST_ISF_SC_EENST_ISH_SC_EEEEESJ_SK_SJ_SK_NS1E_6fusion15FusionCallbacksIS1I_NS1M_17LinearCombinationISJ_fSJ_fLNS_15FloatRoundStyleE2EEESI_S1L_JEEENS4_5SM1004TMEM4LOAD26SM100_TMEM_LOAD_16dp256b4xENS4_13SM90_TMA_LOADES1B_NS4_17SM75_U32x4_LDSM_NENS4_14SM90_TMA_STOREES1B_NS4_17SM90_U32x4_STSM_NENS4_39AutoVectorizingCopyWithAssumedAlignmentILi128EEEEEEvvEEEEvNT_6ParamsE,@function
        .size           _ZN7cutlass13device_kernelINS_4gemm6kernel13GemmUniversalIN4cute5tupleIJiiiiEEENS1_10collective13CollectiveMmaINS1_35MainloopSm100TmaUmmaWarpSpecializedILi17ELi2ELi4ENS5_IJNS4_1CILi2EEESB_NSA_ILi1EEEEEEEENS5_IJNSA_ILi64EEENSA_ILi128EEENSA_ILi32EEEEEENS_10bfloat16_tENS5_IJlSC_lEEESJ_SK_NS4_8TiledMMAINS4_8MMA_AtomIJNS4_20SM100_MMA_F16BF16_SSISJ_SJ_fLi64ELi128ELNS4_4UMMA5MajorE0ELSP_0ELNSO_7ScaleInE0ELSQ_0EEEEEENS4_6LayoutINS5_IJSC_SC_SC_EEENS5_IJNSA_ILi0EEESV_SV_EEEEENS5_IJNS4_10UnderscoreESY_SY_EEEEENS4_23SM90_TMA_LOAD_MULTICASTENS4_14ComposedLayoutINS4_7SwizzleILi2ELi4ELi3EEENS4_18smem_ptr_flag_bitsILi16EEENST_INS5_IJNSA_ILi8EEESH_EEENS5_IJSH_SC_EEEEEEEvNS4_8identityES11_S1B_vS1C_EENS_8epilogue10collective18CollectiveEpilogueINS1E_23Sm100TmaWarpSpecializedILi4ELi2ELi16ELb1ELb0EEEJSI_NS5_IJNST_ISF_SC_EENST_ISH_SC_EEEEESJ_SK_SJ_SK_NS1E_6fusion15FusionCallbacksIS1I_NS1M_17LinearCombinationISJ_fSJ_fLNS_15FloatRoundStyleE2EEESI_S1L_JEEENS4_5SM1004TMEM4LOAD26SM100_TMEM_LOAD_16dp256b4xENS4_13SM90_TMA_LOADES1B_NS4_17SM75_U32x4_LDSM_NENS4_14SM90_TMA_STOREES1B_NS4_17SM90_U32x4_STSM_NENS4_39AutoVectorizingCopyWithAssumedAlignmentILi128EEEEEEvvEEEEvNT_6ParamsE,(.L_x_223 - _ZN7cutlass13device_kernelINS_4gemm6kernel13GemmUniversalIN4cute5tupleIJiiiiEEENS1_10collective13CollectiveMmaINS1_35MainloopSm100TmaUmmaWarpSpecializedILi17ELi2ELi4ENS5_IJNS4_1CILi2EEESB_NSA_ILi1EEEEEEEENS5_IJNSA_ILi64EEENSA_ILi128EEENSA_ILi32EEEEEENS_10bfloat16_tENS5_IJlSC_lEEESJ_SK_NS4_8TiledMMAINS4_8MMA_AtomIJNS4_20SM100_MMA_F16BF16_SSISJ_SJ_fLi64ELi128ELNS4_4UMMA5MajorE0ELSP_0ELNSO_7ScaleInE0ELSQ_0EEEEEENS4_6LayoutINS5_IJSC_SC_SC_EEENS5_IJNSA_ILi0EEESV_SV_EEEEENS5_IJNS4_10UnderscoreESY_SY_EEEEENS4_23SM90_TMA_LOAD_MULTICASTENS4_14ComposedLayoutINS4_7SwizzleILi2ELi4ELi3EEENS4_18smem_ptr_flag_bitsILi16EEENST_INS5_IJNSA_ILi8EEESH_EEENS5_IJSH_SC_EEEEEEEvNS4_8identityES11_S1B_vS1C_EENS_8epilogue10collective18CollectiveEpilogueINS1E_23Sm100TmaWarpSpecializedILi4ELi2ELi16ELb1ELb0EEEJSI_NS5_IJNST_ISF_SC_EENST_ISH_SC_EEEEESJ_SK_SJ_SK_NS1E_6fusion15FusionCallbacksIS1I_NS1M_17LinearCombinationISJ_fSJ_fLNS_15FloatRoundStyleE2EEESI_S1L_JEEENS4_5SM1004TMEM4LOAD26SM100_TMEM_LOAD_16dp256b4xENS4_13SM90_TMA_LOADES1B_NS4_17SM75_U32x4_LDSM_NENS4_14SM90_TMA_STOREES1B_NS4_17SM90_U32x4_STSM_NENS4_39AutoVectorizingCopyWithAssumedAlignmentILi128EEEEEEvvEEEEvNT_6ParamsE)
        .other          _ZN7cutlass13device_kernelINS_4gemm6kernel13GemmUniversalIN4cute5tupleIJiiiiEEENS1_10collective13CollectiveMmaINS1_35MainloopSm100TmaUmmaWarpSpecializedILi17ELi2ELi4ENS5_IJNS4_1CILi2EEESB_NSA_ILi1EEEEEEEENS5_IJNSA_ILi64EEENSA_ILi128EEENSA_ILi32EEEEEENS_10bfloat16_tENS5_IJlSC_lEEESJ_SK_NS4_8TiledMMAINS4_8MMA_AtomIJNS4_20SM100_MMA_F16BF16_SSISJ_SJ_fLi64ELi128ELNS4_4UMMA5MajorE0ELSP_0ELNSO_7ScaleInE0ELSQ_0EEEEEENS4_6LayoutINS5_IJSC_SC_SC_EEENS5_IJNSA_ILi0EEESV_SV_EEEEENS5_IJNS4_10UnderscoreESY_SY_EEEEENS4_23SM90_TMA_LOAD_MULTICASTENS4_14ComposedLayoutINS4_7SwizzleILi2ELi4ELi3EEENS4_18smem_ptr_flag_bitsILi16EEENST_INS5_IJNSA_ILi8EEESH_EEENS5_IJSH_SC_EEEEEEEvNS4_8identityES11_S1B_vS1C_EENS_8epilogue10collective18CollectiveEpilogueINS1E_23Sm100TmaWarpSpecializedILi4ELi2ELi16ELb1ELb0EEEJSI_NS5_IJNST_ISF_SC_EENST_ISH_SC_EEEEESJ_SK_SJ_SK_NS1E_6fusion15FusionCallbacksIS1I_NS1M_17LinearCombinationISJ_fSJ_fLNS_15FloatRoundStyleE2EEESI_S1L_JEEENS4_5SM1004TMEM4LOAD26SM100_TMEM_LOAD_16dp256b4xENS4_13SM90_TMA_LOADES1B_NS4_17SM75_U32x4_LDSM_NENS4_14SM90_TMA_STOREES1B_NS4_17SM90_U32x4_STSM_NENS4_39AutoVectorizingCopyWithAssumedAlignmentILi128EEEEEEvvEEEEvNT_6ParamsE,@"STO_CUDA_ENTRY STV_DEFAULT"
_ZN7cutlass13device_kernelINS_4gemm6kernel13GemmUniversalIN4cute5tupleIJiiiiEEENS1_10collective13CollectiveMmaINS1_35MainloopSm100TmaUmmaWarpSpecializedILi17ELi2ELi4ENS5_IJNS4_1CILi2EEESB_NSA_ILi1EEEEEEEENS5_IJNSA_ILi64EEENSA_ILi128EEENSA_ILi32EEEEEENS_10bfloat16_tENS5_IJlSC_lEEESJ_SK_NS4_8TiledMMAINS4_8MMA_AtomIJNS4_20SM100_MMA_F16BF16_SSISJ_SJ_fLi64ELi128ELNS4_4UMMA5MajorE0ELSP_0ELNSO_7ScaleInE0ELSQ_0EEEEEENS4_6LayoutINS5_IJSC_SC_SC_EEENS5_IJNSA_ILi0EEESV_SV_EEEEENS5_IJNS4_10UnderscoreESY_SY_EEEEENS4_23SM90_TMA_LOAD_MULTICASTENS4_14ComposedLayoutINS4_7SwizzleILi2ELi4ELi3EEENS4_18smem_ptr_flag_bitsILi16EEENST_INS5_IJNSA_ILi8EEESH_EEENS5_IJSH_SC_EEEEEEEvNS4_8identityES11_S1B_vS1C_EENS_8epilogue10collective18CollectiveEpilogueINS1E_23Sm100TmaWarpSpecializedILi4ELi2ELi16ELb1ELb0EEEJSI_NS5_IJNST_ISF_SC_EENST_ISH_SC_EEEEESJ_SK_SJ_SK_NS1E_6fusion15FusionCallbacksIS1I_NS1M_17LinearCombinationISJ_fSJ_fLNS_15FloatRoundStyleE2EEESI_S1L_JEEENS4_5SM1004TMEM4LOAD26SM100_TMEM_LOAD_16dp256b4xENS4_13SM90_TMA_LOADES1B_NS4_17SM75_U32x4_LDSM_NENS4_14SM90_TMA_STOREES1B_NS4_17SM90_U32x4_STSM_NENS4_39AutoVectorizingCopyWithAssumedAlignmentILi128EEEEEEvvEEEEvNT_6ParamsE:
[----:B------:R-:W1:Y:S01]  /*0000*/  LDC R1, c[0x0][0x37c] ;  /* 0x0000df00ff017b82 */ /* 0x000e620000000800 */
[----:B------:R-:W2:Y:S01]  /*0010*/  S2R R57, SR_TID.X ;  /* 0x0000000000397919 */ /* 0x000ea20000002100 */
[----:B------:R-:W3:Y:S01]  /*0020*/  LDCU.64 UR8, c[0x0][0x890] ;  /* 0x00011200ff0877ac */ /* 0x000ee20008000a00 */
[----:B------:R-:W-:Y:S02]  /*0030*/  PRMT R45, RZ, 0x7610, R45 ;  /* 0x00007610ff2d7816 */ /* 0x000fe4000000002d */
[----:B------:R-:W-:Y:S01]  /*0040*/  ELECT P3, URZ, PT ;  /* 0x0000000000ff782f */ /* 0x000fe20003860000 */
[----:B---3--:R-:W-:-:S04]  /*0050*/  UISETP.NE.U32.AND UP0, UPT, UR8, URZ, UPT ;  /* 0x000000ff0800728c */ /* 0x008fc8000bf05070 */
[----:B------:R-:W-:Y:S01]  /*0060*/  UISETP.NE.AND.EX UP0, UPT, UR9, URZ, UPT, UP0 ;  /* 0x000000ff0900728c */ /* 0x000fe2000bf05300 */
[----:B--2---:R-:W-:-:S05]  /*0070*/  SHF.R.U32.HI R46, RZ, 0x5, R57 ;  /* 0x00000005ff2e7819 */ /* 0x004fca0000011639 */
[----:B------:R-:W2:Y:S02]  /*0080*/  SHFL.IDX PT, R0, R46, RZ, 0x1f ;  /* 0x00001fff2e007589 */ /* 0x000ea400000e0000 */
[----:B--2---:R-:W-:Y:S01]  /*0090*/  R2UR UR17, R0 ;  /* 0x00000000001172ca */ /* 0x004fe200000e0000 */
[----:B-1----:R-:W-:-:S14]  /*00a0*/  BRA.U UP0, `(.L_x_0) ;  /* 0x0000000100307547 */ /* 0x002fdc000b800000 */
[----:B------:R-:W1:Y:S02]  /*00b0*/  LDCU.64 UR4, c[0x0][0x888] ;  /* 0x00011100ff0477ac */ /* 0x000e640008000a00 */
[----:B-1----:R-:W-:-:S04]  /*00c0*/  UISETP.NE.U32.AND UP0, UPT, UR4, URZ, UPT ;  /* 0x000000ff0400728c */ /* 0x002fc8000bf05070 */
[----:B------:R-:W-:-:S09]  /*00d0*/  UISETP.NE.AND.EX UP0, UPT, UR5, URZ, UPT, UP0 ;  /* 0x000000ff0500728c */ /* 0x000fd2000bf05300 */
[----:B------:R-:W-:Y:S05]  /*00e0*/  BRA.U !UP0, `(.L_x_1) ;  /* 0x0000000108147547 */ /* 0x000fea000b800000 */
[----:B------:R-:W1:Y:S01]  /*00f0*/  LDC.64 R2, c[0x0][0x888] ;  /* 0x00022200ff027b82 */ /* 0x000e620000000a00 */
[----:B------:R-:W1:Y:S02]  /*0100*/  LDCU.64 UR4, c[0x0][0x358] ;  /* 0x00006b00ff0477ac */ /* 0x000e640008000a00 */
[----:B-1----:R1:W5:Y:S01]  /*0110*/  LDG.E R27, desc[UR4][R2.64] ;  /* 0x00000004021b7981 */ /* 0x002362000c1e1900 */
[----:B------:R-:W-:Y:S01]  /*0120*/  HFMA2 R45, -RZ, RZ, 0, 5.9604644775390625e-08 ;  /* 0x00000001ff2d7431 */ /* 0x000fe200000001ff */
[----:B------:R-:W-:Y:S05]  /*0130*/  BRA `(.L_x_0) ;  /* 0x00000000000c7947 */ /* 0x000fea0003800000 */
.L_x_1:
[----:B------:R-:W1:Y:S01]  /*0140*/  LDCU UR4, c[0x0][0x880] ;  /* 0x00011000ff0477ac */ /* 0x000e620008000800 */
[----:B------:R-:W-:Y:S01]  /*0150*/  HFMA2 R45, -RZ, RZ, 0, 5.9604644775390625e-08 ;  /* 0x00000001ff2d7431 */ /* 0x000fe200000001ff */
[----:B-1----:R-:W-:-:S07]  /*0160*/  MOV R27, UR4 ;  /* 0x00000004001b7c02 */ /* 0x002fce0008000f00 */
.L_x_0:
[----:B------:R-:W2:Y:S02]  /*0170*/  LDCU.64 UR4, c[0x0][0x8b0] ;  /* 0x00011600ff0477ac */ /* 0x000ea40008000a00 */
[----:B--2---:R-:W-:-:S04]  /*0180*/  UISETP.NE.U32.AND UP0, UPT, UR4, URZ, UPT ;  /* 0x000000ff0400728c */ /* 0x004fc8000bf05070 */
[----:B------:R-:W-:-:S09]  /*0190*/  UISETP.NE.AND.EX UP0, UPT, UR5, URZ, UPT, UP0 ;  /* 0x000000ff0500728c */ /* 0x000fd2000bf05300 */
[----:B------:R-:W-:Y:S05]  /*01a0*/  BRA.U UP0, `(.L_x_2) ;  /* 0x0000000100287547 */ /* 0x000fea000b800000 */
[----:B------:R-:W2:Y:S02]  /*01b0*/  LDCU.64 UR4, c[0x0][0x8a8] ;  /* 0x00011500ff0477ac */ /* 0x000ea40008000a00 */
[----:B--2---:R-:W-:-:S04]  /*01c0*/  UISETP.NE.U32.AND UP0, UPT, UR4, URZ, UPT ;  /* 0x000000ff0400728c */ /* 0x004fc8000bf05070 */
[----:B------:R-:W-:-:S09]  /*01d0*/  UISETP.NE.AND.EX UP0, UPT, UR5, URZ, UPT, UP0 ;  /* 0x000000ff0500728c */ /* 0x000fd2000bf05300 */
[----:B------:R-:W-:Y:S05]  /*01e0*/  BRA.U !UP0, `(.L_x_3) ;  /* 0x0000000108107547 */ /* 0x000fea000b800000 */
[----:B------:R-:W2:Y:S01]  /*01f0*/  LDC.64 R24, c[0x0][0x8a8] ;  /* 0x00022a00ff187b82 */ /* 0x000ea20000000a00 */
[----:B------:R-:W2:Y:S02]  /*0200*/  LDCU.64 UR4, c[0x0][0x358] ;  /* 0x00006b00ff0477ac */ /* 0x000ea40008000a00 */
[----:B--2---:R2:W5:Y:S01]  /*0210*/  LDG.E R24, desc[UR4][R24.64] ;  /* 0x0000000418187981 */ /* 0x004562000c1e1900 */
[----:B------:R-:W-:Y:S05]  /*0220*/  BRA `(.L_x_2) ;  /* 0x0000000000087947 */ /* 0x000fea0003800000 */
.L_x_3:
[----:B------:R-:W2:Y:S02]  /*0230*/  LDCU UR4, c[0x0][0x8a0] ;  /* 0x00011400ff0477ac */ /* 0x000ea40008000800 */
[----:B--2---:R-:W-:Y:S02]  /*0240*/  MOV R24, UR4 ;  /* 0x0000000400187c02 */ /* 0x004fe40008000f00 */
.L_x_2:
[----:B------:R-:W-:Y:S01]  /*0250*/  IMAD.U32 R0, RZ, RZ, UR17 ;  /* 0x00000011ff007e24 */ /* 0x000fe2000f8e00ff */
[----:B------:R-:W-:Y:S04]  /*0260*/  BSSY.RECONVERGENT B0, `(.L_x_4) ;  /* 0x000000c000007945 */ /* 0x000fe80003800200 */
[C---:B------:R-:W-:Y:S02]  /*0270*/  ISETP.NE.OR P1, PT, R0.reuse, 0x1, !P3 ;  /* 0x000000010000780c */ /* 0x040fe40005f25670 */
[----:B------:R-:W-:-:S11]  /*0280*/  ISETP.NE.OR P0, PT, R0, 0x3, !P3 ;  /* 0x000000030000780c */ /* 0x000fd60005f05670 */
[----:B------:R-:W-:Y:S05]  /*0290*/  @P1 BRA `(.L_x_5) ;  /* 0x0000000000201947 */ /* 0x000fea0003800000 */
[----:B------:R-:W3:Y:S02]  /*02a0*/  LDCU.64 UR4, c[0x0][0x348] ;  /* 0x00006900ff0477ac */ /* 0x000ee40008000a00 */
[----:B---3--:R-:W-:Y:S02]  /*02b0*/  UIADD3 UR6, UP1, UPT, UR4, 0x80, URZ ;  /* 0x0000008004067890 */ /* 0x008fe4000ff3e0ff */
[----:B------:R-:W-:Y:S02]  /*02c0*/  UIADD3 UR4, UP0, UPT, UR4, 0x180, URZ ;  /* 0x0000018004047890 */ /* 0x000fe4000ff1e0ff */
[----:B------:R-:W-:Y:S02]  /*02d0*/  UIADD3.X UR7, UPT, UPT, URZ, UR5, URZ, UP1, !UPT ;  /* 0x00000005ff077290 */ /* 0x000fe40008ffe4ff */
[----:B------:R-:W-:-:S07]  /*02e0*/  UIADD3.X UR5, UPT, UPT, URZ, UR5, URZ, UP0, !UPT ;  /* 0x00000005ff057290 */ /* 0x000fce00087fe4ff */
[----:B------:R3:W-:Y:S02]  /*02f0*/  UTMACCTL.PF [UR6] ;  /* 0x00000000060079b9 */ /* 0x0007e40008040000 */
[----:B------:R3:W-:Y:S02]  /*0300*/  UTMACCTL.PF [UR4] ;  /* 0x00000000040079b9 */ /* 0x0007e40008040000 */
[----:B---3--:R-:W-:Y:S01]  /*0310*/  NOP ;  /* 0x0000000000007918 */ /* 0x008fe20000000000 */
.L_x_5:
[----:B------:R-:W-:Y:S05]  /*0320*/  BSYNC.RECONVERGENT B0 ;  /* 0x0000000000007941 */ /* 0x000fea0003800200 */
.L_x_4:
[----:B------:R-:W-:Y:S04]  /*0330*/  BSSY.RECONVERGENT B0, `(.L_x_6) ;  /* 0x000000a000007945 */ /* 0x000fe80003800200 */
        /* <DEDUP_REMOVED lines=9> */
.L_x_7:
[----:B------:R-:W-:Y:S05]  /*03d0*/  BSYNC.RECONVERGENT B0 ;  /* 0x0000000000007941 */ /* 0x000fea0003800200 */
.L_x_6:
[----:B------:R-:W3:Y:S01]  /*03e0*/  LDCU.64 UR4, c[0x0][0x888] ;  /* 0x00011100ff0477ac */ /* 0x000ee20008000a00 */
[----:B------:R-:W-:Y:S02]  /*03f0*/  UISETP.EQ.U32.AND UP1, UPT, UR8, URZ, UPT ;  /* 0x000000ff0800728c */ /* 0x000fe4000bf22070 */
[----:B------:R-:W-:Y:S02]  /*0400*/  UPLOP3.LUT UP3, UPT, UPT, UPT, UPT, 0x80, 0x8 ;  /* 0x000000000008789c */ /* 0x000fe40003f6f070 */
[----:B---3--:R-:W-:-:S04]  /*0410*/  UISETP.NE.U32.AND UP0, UPT, UR4, URZ, UPT ;  /* 0x000000ff0400728c */ /* 0x008fc8000bf05070 */
[----:B------:R-:W-:-:S04]  /*0420*/  UISETP.NE.AND.EX UP0, UPT, UR5, URZ, UPT, UP0 ;  /* 0x000000ff0500728c */ /* 0x000fc8000bf05300 */
[----:B------:R-:W-:-:S04]  /*0430*/  UISETP.EQ.OR.EX UP2, UPT, UR9, URZ, !UP0, UP1 ;  /* 0x000000ff0900728c */ /* 0x000fc8000c742710 */
[----:B------:R-:W-:-:S06]  /*0440*/  UP2UR UR4, UPR, URZ, 0x4 ;  /* 0x00000004ff047883 */ /* 0x000fcc0008000000 */
[----:B------:R-:W-:Y:S01]  /*0450*/  MOV R49, UR4 ;  /* 0x0000000400317c02 */ /* 0x000fe20008000f00 */
[----:B------:R-:W-:Y:S06]  /*0460*/  BRA.U !UP2, `(.L_x_8) ;  /* 0x000000010a207547 */ /* 0x000fec000b800000 */
[----:B------:R-:W-:Y:S01]  /*0470*/  UISETP.NE.U32.AND UP1, UPT, UR8, URZ, UPT ;  /* 0x000000ff0800728c */ /* 0x000fe2000bf25070 */
[----:B-----5:R-:W-:Y:S01]  /*0480*/  FSETP.NEU.AND P0, PT, R27, RZ, PT ;  /* 0x000000ff1b00720b */ /* 0x020fe20003f0d000 */
[----:B------:R-:W-:Y:S02]  /*0490*/  USEL UR4, URZ, 0xffffffff, UP0 ;  /* 0xffffffffff047887 */ /* 0x000fe40008000000 */
[----:B------:R-:W-:-:S10]  /*04a0*/  UISETP.NE.AND.EX UP1, UPT, UR9, URZ, UPT, UP1 ;  /* 0x000000ff0900728c */ /* 0x000fd4000bf25310 */
[----:B------:R-:W-:Y:S01]  /*04b0*/  VOTEU.ANY UP0, P0 ;  /* 0x0000000000ff7886 */ /* 0x000fe20000000100 */
[----:B------:R-:W-:-:S04]  /*04c0*/  @!UP1 USEL UR4, URZ, 0xffffffff, UP0 ;  /* 0xffffffffff049887 */ /* 0x000fc80008000000 */
[----:B------:R-:W-:-:S04]  /*04d0*/  ULOP3.LUT UR4, UR4, 0x1, URZ, 0xc0, !UPT ;  /* 0x0000000104047892 */ /* 0x000fc8000f8ec0ff */
[----:B------:R-:W-:-:S11]  /*04e0*/  UISETP.NE.U32.AND UP3, UPT, UR4, 0x1, UPT ;  /* 0x000000010400788c */ /* 0x000fd6000bf65070 */
.L_x_8:
[----:B-1----:R-:W1:Y:S01]  /*04f0*/  SHFL.IDX PT, R2, R46, RZ, 0x1f ;  /* 0x00001fff2e027589 */ /* 0x002e6200000e0000 */
[----:B------:R-:W-:-:S04]  /*0500*/  UISETP.NE.AND UP0, UPT, UR17, 0x2, UPT ;  /* 0x000000021100788c */ /* 0x000fc8000bf05270 */
[----:B------:R-:W-:Y:S01]  /*0510*/  USEL UR48, URZ, 0x1, UP0 ;  /* 0x00000001ff307887 */ /* 0x000fe20008000000 */
[----:B-1----:R-:W-:-:S13]  /*0520*/  ISETP.NE.AND P0, PT, R2, RZ, PT ;  /* 0x000000ff0200720c */ /* 0x002fda0003f05270 */
[----:B------:R-:W-:Y:S05]  /*0530*/  @P0 BRA `(.L_x_9) ;  /* 0x0000000000cc0947 */ /* 0x000fea0003800000 */
[----:B------:R-:W-:Y:S01]  /*0540*/  ELECT P0, URZ, PT ;  /* 0x0000000000ff782f */ /* 0x000fe20003800000 */
[----:B------:R-:W-:-:S12]  /*0550*/  BSSY.RECONVERGENT B0, `(.L_x_9) ;  /* 0x0000031000007945 */ /* 0x000fd80003800200 */
[----:B------:R-:W-:Y:S05]  /*0560*/  @!P0 BRA `(.L_x_10) ;  /* 0x0000000000bc8947 */ /* 0x000fea0003800000 */
[----:B------:R-:W1:Y:S01]  /*0570*/  S2UR UR4, SR_CgaCtaId ;  /* 0x00000000000479c3 */ /* 0x000e620000008800 */
[----:B------:R-:W-:Y:S01]  /*0580*/  UMOV UR5, 0x400 ;  /* 0x0000040000057882 */ /* 0x000fe20000000000 */
[----:B------:R-:W-:Y:S01]  /*0590*/  UMOV UR8, 0x1 ;  /* 0x0000000100087882 */ /* 0x000fe20000000000 */
[----:B------:R-:W-:Y:S01]  /*05a0*/  UMOV UR6, 0x3 ;  /* 0x0000000300067882 */ /* 0x000fe20000000000 */
[----:B------:R-:W-:-:S04]  /*05b0*/  UIADD3 UR8, UPT, UPT, -UR8, 0x100000, URZ ;  /* 0x0010000008087890 */ /* 0x000fc8000fffe1ff */
[----:B------:R-:W-:Y:S02]  /*05c0*/  USHF.L.U32 UR9, UR8, 0xb, URZ ;  /* 0x0000000b08097899 */ /* 0x000fe400080006ff */
[----:B------:R-:W-:Y:S02]  /*05d0*/  USHF.L.U32 UR8, UR8, 0x1, URZ ;  /* 0x0000000108087899 */ /* 0x000fe400080006ff */
[----:B------:R-:W-:-:S04]  /*05e0*/  UIADD3 UR6, UPT, UPT, -UR6, 0x100000, URZ ;  /* 0x0010000006067890 */ /* 0x000fc8000fffe1ff */
[----:B------:R-:W-:Y:S02]  /*05f0*/  USHF.L.U32 UR7, UR6, 0xb, URZ ;  /* 0x0000000b06077899 */ /* 0x000fe400080006ff */
[----:B------:R-:W-:Y:S02]  /*0600*/  USHF.L.U32 UR6, UR6, 0x1, URZ ;  /* 0x0000000106067899 */ /* 0x000fe400080006ff */
[----:B-1----:R-:W-:Y:S01]  /*0610*/  ULEA UR4, UR4, UR5, 0x18 ;  /* 0x0000000504047291 */ /* 0x002fe2000f8ec0ff */
[----:B------:R-:W1:Y:S11]  /*0620*/  FENCE.VIEW.ASYNC.S ;  /* 0x00000000000073c6 */ /* 0x000e760000000000 */
[----:B-1----:R1:W3:Y:S01]  /*0630*/  SYNCS.EXCH.64 URZ, [UR4], UR8 ;  /* 0x0000000804ff75b2 */ /* 0x0022e20008000100 */
[----:B------:R1:W4:Y:S01]  /*0640*/  SYNCS.EXCH.64 URZ, [UR4+0x88], UR6 ;  /* 0x0000880604ff75b2 */ /* 0x0003220008000100 */
[----:B------:R1:W1:Y:S01]  /*0650*/  SYNCS.EXCH.64 URZ, [UR4+0x8], UR8 ;  /* 0x0000080804ff75b2 */ /* 0x0002620008000100 */
        /* <DEDUP_REMOVED lines=31> */
[----:B---34-:R-:W-:Y:S01]  /*0850*/  NOP ;  /* 0x0000000000007918 */ /* 0x018fe20000000000 */
.L_x_10:
[----:B-1----:R-:W-:Y:S05]  /*0860*/  BSYNC.RECONVERGENT B0 ;  /* 0x0000000000007941 */ /* 0x002fea0003800200 */
.L_x_9:
[----:B------:R-:W1:Y:S01]  /*0870*/  SHFL.IDX PT, R2, R46, RZ, 0x1f ;  /* 0x00001fff2e027589 */ /* 0x000e6200000e0000 */
[----:B------:R-:W-:Y:S01]  /*0880*/  NOP ;  /* 0x0000000000007918 */ /* 0x000fe20000000000 */
[----:B-1----:R-:W-:-:S13]  /*0890*/  ISETP.NE.AND P0, PT, R2, 0x1, PT ;  /* 0x000000010200780c */ /* 0x002fda0003f05270 */
[----:B------:R-:W-:Y:S05]  /*08a0*/  @P0 BRA `(.L_x_11) ;  /* 0x0000000000580947 */ /* 0x000fea0003800000 */
        /* <DEDUP_REMOVED lines=9> */
[----:B------:R-:W-:Y:S01]  /*0940*/  USHF.L.U32 UR6, UR6, 0x1, URZ ;  /* 0x0000000106067899 */ /* 0x000fe200080006ff */
[----:B------:R-:W-:Y:S01]  /*0950*/  ELECT P0, URZ, PT ;  /* 0x0000000000ff782f */ /* 0x000fe20003800000 */
[----:B-1----:R-:W-:Y:S01]  /*0960*/  ULEA UR4, UR4, UR5, 0x18 ;  /* 0x0000000504047291 */ /* 0x002fe2000f8ec0ff */
[----:B------:R-:W1:Y:S11]  /*0970*/  FENCE.VIEW.ASYNC.S ;  /* 0x00000000000073c6 */ /* 0x000e760000000000 */
[----:B-1----:R1:W3:Y:S01]  /*0980*/  SYNCS.EXCH.64 URZ, [UR4+0x110], UR8 ;  /* 0x0001100804ff75b2 */ /* 0x0022e20008000100 */
[----:B------:R1:W4:Y:S01]  /*0990*/  SYNCS.EXCH.64 URZ, [UR4+0x130], UR6 ;  /* 0x0001300604ff75b2 */ /* 0x0003220008000100 */
[----:B------:R1:W1:Y:S01]  /*09a0*/  SYNCS.EXCH.64 URZ, [UR4+0x118], UR8 ;  /* 0x0001180804ff75b2 */ /* 0x0002620008000100 */
[----:B------:R1:W1:Y:S01]  /*09b0*/  SYNCS.EXCH.64 URZ, [UR4+0x138], UR6 ;  /* 0x0001380604ff75b2 */ /* 0x0002620008000100 */
[----:B------:R1:W1:Y:S01]  /*09c0*/  SYNCS.EXCH.64 URZ, [UR4+0x120], UR8 ;  /* 0x0001200804ff75b2 */ /* 0x0002620008000100 */
[----:B------:R1:W1:Y:S01]  /*09d0*/  SYNCS.EXCH.64 URZ, [UR4+0x140], UR6 ;  /* 0x0001400604ff75b2 */ /* 0x0002620008000100 */
[----:B------:R1:W1:Y:S01]  /*09e0*/  SYNCS.EXCH.64 URZ, [UR4+0x128], UR8 ;  /* 0x0001280804ff75b2 */ /* 0x0002620008000100 */
[----:B------:R1:W1:Y:S01]  /*09f0*/  SYNCS.EXCH.64 URZ, [UR4+0x148], UR6 ;  /* 0x0001480604ff75b2 */ /* 0x0002620008000100 */
[----:B------:R-:W-:Y:S01]  /*0a00*/  NOP ;  /* 0x0000000000007918 */ /* 0x000fe20000000000 */
.L_x_11:
[----:B------:R-:W2:Y:S01]  /*0a10*/  SHFL.IDX PT, R2, R46, RZ, 0x1f ;  /* 0x00001fff2e027589 */ /* 0x000ea200000e0000 */
[----:B------:R-:W-:Y:S01]  /*0a20*/  NOP ;  /* 0x0000000000007918 */ /* 0x000fe20000000000 */
[----:B--2---:R-:W-:-:S13]  /*0a30*/  ISETP.NE.AND P0, PT, R2, 0x3, PT ;  /* 0x000000030200780c */ /* 0x004fda0003f05270 */
[----:B------:R-:W-:Y:S05]  /*0a40*/  @P0 BRA `(.L_x_12) ;  /* 0x0000000000300947 */ /* 0x000fea0003800000 */
[----:B-1----:R-:W1:Y:S01]  /*0a50*/  S2UR UR4, SR_CgaCtaId ;  /* 0x00000000000479c3 */ /* 0x002e620000008800 */
[----:B------:R-:W-:Y:S01]  /*0a60*/  UMOV UR6, 0x400 ;  /* 0x0000040000067882 */ /* 0x000fe20000000000 */
[----:B------:R-:W-:Y:S01]  /*0a70*/  UMOV UR5, 0x20 ;  /* 0x0000002000057882 */ /* 0x000fe20000000000 */
[----:B------:R-:W-:Y:S01]  /*0a80*/  ELECT P0, URZ, PT ;  /* 0x0000000000ff782f */ /* 0x000fe20003800000 */
[----:B-1----:R-:W-:Y:S02]  /*0a90*/  ULEA UR6, UR4, UR6, 0x18 ;  /* 0x0000000604067291 */ /* 0x002fe4000f8ec0ff */
[----:B------:R-:W-:-:S04]  /*0aa0*/  UIADD3 UR4, UPT, UPT, -UR5, 0x100000, URZ ;  /* 0x0010000005047890 */ /* 0x000fc8000fffe1ff */
[----:B------:R-:W-:Y:S02]  /*0ab0*/  USHF.L.U32 UR5, UR4, 0xb, URZ ;  /* 0x0000000b04057899 */ /* 0x000fe400080006ff */
[----:B------:R-:W-:Y:S01]  /*0ac0*/  USHF.L.U32 UR4, UR4, 0x1, URZ ;  /* 0x0000000104047899 */ /* 0x000fe200080006ff */
[----:B------:R-:W1:Y:S11]  /*0ad0*/  FENCE.VIEW.ASYNC.S ;  /* 0x00000000000073c6 */ /* 0x000e760000000000 */
[----:B-1----:R2:W1:Y:S01]  /*0ae0*/  SYNCS.EXCH.64 URZ, [UR6+0x150], UR4 ;  /* 0x0001500406ff75b2 */ /* 0x0024620008000100 */
[----:B------:R2:W1:Y:S02]  /*0af0*/  SYNCS.EXCH.64 URZ, [UR6+0x158], UR4 ;  /* 0x0001580406ff75b2 */ /* 0x0004640008000100 */
[----:B--2---:R-:W-:Y:S01]  /*0b00*/  NOP ;  /* 0x0000000000007918 */ /* 0x004fe20000000000 */
.L_x_12:
[----:B------:R-:W2:Y:S01]  /*0b10*/  SHFL.IDX PT, R2, R46, RZ, 0x1f ;  /* 0x00001fff2e027589 */ /* 0x000ea200000e0000 */
[----:B------:R-:W-:Y:S01]  /*0b20*/  NOP ;  /* 0x0000000000007918 */ /* 0x000fe20000000000 */
[----:B--2---:R-:W-:-:S13]  /*0b30*/  ISETP.NE.AND P0, PT, R2, 0x4, PT ;  /* 0x000000040200780c */ /* 0x004fda0003f05270 */
[----:B------:R-:W-:Y:S05]  /*0b40*/  @P0 BRA `(.L_x_13) ;  /* 0x00000000004c0947 */ /* 0x000fea0003800000 */
[----:B-1----:R-:W1:Y:S01]  /*0b50*/  S2UR UR6, SR_CgaCtaId ;  /* 0x00000000000679c3 */ /* 0x002e620000008800 */
[----:B------:R-:W-:Y:S01]  /*0b60*/  UMOV UR4, 0x3a0 ;  /* 0x000003a000047882 */ /* 0x000fe20000000000 */
[----:B------:R-:W-:Y:S01]  /*0b70*/  UMOV UR5, 0x400 ;  /* 0x0000040000057882 */ /* 0x000fe20000000000 */
[----:B------:R-:W-:Y:S01]  /*0b80*/  USEL UR4, UR4, 0x320, UP3 ;  /* 0x0000032004047887 */ /* 0x000fe20009800000 */
[----:B------:R-:W-:Y:S01]  /*0b90*/  UMOV UR8, 0x1 ;  /* 0x0000000100087882 */ /* 0x000fe20000000000 */
[----:B------:R-:W-:Y:S01]  /*0ba0*/  ELECT P0, URZ, PT ;  /* 0x0000000000ff782f */ /* 0x000fe20003800000 */
[----:B------:R-:W-:-:S04]  /*0bb0*/  UIADD3 UR8, UPT, UPT, -UR8, 0x100000, URZ ;  /* 0x0010000008087890 */ /* 0x000fc8000fffe1ff */
[----:B------:R-:W-:Y:S02]  /*0bc0*/  USHF.L.U32 UR9, UR8, 0xb, URZ ;  /* 0x0000000b08097899 */ /* 0x000fe400080006ff */
[----:B------:R-:W-:Y:S02]  /*0bd0*/  USHF.L.U32 UR8, UR8, 0x1, URZ ;  /* 0x0000000108087899 */ /* 0x000fe400080006ff */
[----:B-1----:R-:W-:Y:S02]  /*0be0*/  ULEA UR6, UR6, UR5, 0x18 ;  /* 0x0000000506067291 */ /* 0x002fe4000f8ec0ff */
[----:B------:R-:W-:-:S04]  /*0bf0*/  UIADD3 UR4, UPT, UPT, -UR4, 0x100000, URZ ;  /* 0x0010000004047890 */ /* 0x000fc8000fffe1ff */
[----:B------:R-:W-:Y:S02]  /*0c00*/  USHF.L.U32 UR5, UR4, 0xb, URZ ;  /* 0x0000000b04057899 */ /* 0x000fe400080006ff */
[----:B------:R-:W-:Y:S01]  /*0c10*/  USHF.L.U32 UR4, UR4, 0x1, URZ ;  /* 0x0000000104047899 */ /* 0x000fe200080006ff */
[----:B------:R-:W1:Y:S03]  /*0c20*/  FENCE.VIEW.ASYNC.S ;  /* 0x00000000000073c6 */ /* 0x000e660000000000 */
[----:B-1----:R2:W1:Y:S08]  /*0c30*/  SYNCS.EXCH.64 URZ, [UR6+0x160], UR8 ;  /* 0x0001600806ff75b2 */ /* 0x0024700008000100 */
[----:B------:R2:W1:Y:S01]  /*0c40*/  SYNCS.EXCH.64 URZ, [UR6+0x170], UR4 ;  /* 0x0001700406ff75b2 */ /* 0x0004620008000100 */
[----:B------:R2:W1:Y:S01]  /*0c50*/  SYNCS.EXCH.64 URZ, [UR6+0x168], UR8 ;  /* 0x0001680806ff75b2 */ /* 0x0004620008000100 */
[----:B------:R2:W1:Y:S02]  /*0c60*/  SYNCS.EXCH.64 URZ, [UR6+0x178], UR4 ;  /* 0x0001780406ff75b2 */ /* 0x0004640008000100 */
[----:B--2---:R-:W-:Y:S01]  /*0c70*/  NOP ;  /* 0x0000000000007918 */ /* 0x004fe20000000000 */
.L_x_13:
[----:B------:R-:W2:Y:S01]  /*0c80*/  SHFL.IDX PT, R2, R46, RZ, 0x1f ;  /* 0x00001fff2e027589 */ /* 0x000ea200000e0000 */
[----:B------:R-:W-:Y:S01]  /*0c90*/  NOP ;  /* 0x0000000000007918 */ /* 0x000fe20000000000 */
[----:B--2---:R-:W-:-:S13]  /*0ca0*/  ISETP.NE.AND P0, PT, R2, 0x5, PT ;  /* 0x000000050200780c */ /* 0x004fda0003f05270 */
[----:B------:R-:W-:Y:S05]  /*0cb0*/  @P0 BRA `(.L_x_14) ;  /* 0x0000000000580947 */ /* 0x000fea0003800000 */
[----:B-1----:R-:W1:Y:S01]  /*0cc0*/  S2UR UR4, SR_CgaCtaId ;  /* 0x00000000000479c3 */ /* 0x002e620000008800 */
        /* <DEDUP_REMOVED lines=12> */
[----:B-1----:R2:W1:Y:S01]  /*0d90*/  SYNCS.EXCH.64 URZ, [UR4+0x180], UR8 ;  /* 0x0001800804ff75b2 */ /* 0x0024620008000100 */
[----:B------:R2:W1:Y:S01]  /*0da0*/  SYNCS.EXCH.64 URZ, [UR4+0x1a0], UR6 ;  /* 0x0001a00604ff75b2 */ /* 0x0004620008000100 */
[----:B------:R2:W1:Y:S01]  /*0db0*/  SYNCS.EXCH.64 URZ, [UR4+0x188], UR8 ;  /* 0x0001880804ff75b2 */ /* 0x0004620008000100 */
[----:B------:R2:W1:Y:S01]  /*0dc0*/  SYNCS.EXCH.64 URZ, [UR4+0x1a8], UR6 ;  /* 0x0001a80604ff75b2 */ /* 0x0004620008000100 */
[----:B------:R2:W1:Y:S01]  /*0dd0*/  SYNCS.EXCH.64 URZ, [UR4+0x190], UR8 ;  /* 0x0001900804ff75b2 */ /* 0x0004620008000100 */
[----:B------:R2:W1:Y:S01]  /*0de0*/  SYNCS.EXCH.64 URZ, [UR4+0x1b0], UR6 ;  /* 0x0001b00604ff75b2 */ /* 0x0004620008000100 */
[----:B------:R2:W1:Y:S01]  /*0df0*/  SYNCS.EXCH.64 URZ, [UR4+0x198], UR8 ;  /* 0x0001980804ff75b2 */ /* 0x0004620008000100 */
[----:B------:R2:W1:Y:S02]  /*0e00*/  SYNCS.EXCH.64 URZ, [UR4+0x1b8], UR6 ;  /* 0x0001b80604ff75b2 */ /* 0x0004640008000100 */
[----:B--2---:R-:W-:Y:S01]  /*0e10*/  NOP ;  /* 0x0000000000007918 */ /* 0x004fe20000000000 */
.L_x_14:
[----:B------:R-:W2:Y:S01]  /*0e20*/  SHFL.IDX PT, R2, R46, RZ, 0x1f ;  /* 0x00001fff2e027589 */ /* 0x000ea200000e0000 */
[----:B------:R-:W-:Y:S01]  /*0e30*/  NOP ;  /* 0x0000000000007918 */ /* 0x000fe20000000000 */
[----:B--2---:R-:W-:-:S13]  /*0e40*/  ISETP.NE.AND P0, PT, R2, 0x3, PT ;  /* 0x000000030200780c */ /* 0x004fda0003f05270 */
[----:B------:R-:W-:Y:S05]  /*0e50*/  @P0 BRA `(.L_x_15) ;  /* 0x0000000000380947 */ /* 0x000fea0003800000 */
[----:B------:R-:W2:Y:S01]  /*0e60*/  S2UR UR5, SR_CgaCtaId ;  /* 0x00000000000579c3 */ /* 0x000ea20000008800 */
[----:B-1----:R-:W-:Y:S01]  /*0e70*/  UMOV UR4, 0x400 ;  /* 0x0000040000047882 */ /* 0x002fe20000000000 */
[----:B------:R-:W-:Y:S01]  /*0e80*/  UMOV UR6, 0x20 ;  /* 0x0000002000067882 */ /* 0x000fe20000000000 */
[----:B------:R-:W-:Y:S01]  /*0e90*/  ELECT P0, URZ, PT ;  /* 0x0000000000ff782f */ /* 0x000fe20003800000 */
[----:B------:R-:W-:-:S04]  /*0ea0*/  UIADD3 UR6, UPT, UPT, -UR6, 0x100000, URZ ;  /* 0x0010000006067890 */ /* 0x000fc8000fffe1ff */
[----:B------:R-:W-:Y:S02]  /*0eb0*/  USHF.L.U32 UR7, UR6, 0xb, URZ ;  /* 0x0000000b06077899 */ /* 0x000fe400080006ff */
[----:B------:R-:W-:Y:S02]  /*0ec0*/  USHF.L.U32 UR6, UR6, 0x1, URZ ;  /* 0x0000000106067899 */ /* 0x000fe400080006ff */
[----:B--2---:R-:W-:Y:S01]  /*0ed0*/  ULEA UR4, UR5, UR4, 0x18 ;  /* 0x0000000405047291 */ /* 0x004fe2000f8ec0ff */
[----:B------:R-:W1:Y:S11]  /*0ee0*/  FENCE.VIEW.ASYNC.S ;  /* 0x00000000000073c6 */ /* 0x000e760000000000 */
[----:B-1----:R2:W1:Y:S01]  /*0ef0*/  SYNCS.EXCH.64 URZ, [UR4+0x1c0], UR6 ;  /* 0x0001c00604ff75b2 */ /* 0x0024620008000100 */
[----:B------:R2:W1:Y:S01]  /*0f00*/  SYNCS.EXCH.64 URZ, [UR4+0x1d0], UR6 ;  /* 0x0001d00604ff75b2 */ /* 0x0004620008000100 */
[----:B------:R2:W1:Y:S01]  /*0f10*/  SYNCS.EXCH.64 URZ, [UR4+0x1c8], UR6 ;  /* 0x0001c80604ff75b2 */ /* 0x0004620008000100 */
[----:B------:R2:W1:Y:S02]  /*0f20*/  SYNCS.EXCH.64 URZ, [UR4+0x1d8], UR6 ;  /* 0x0001d80604ff75b2 */ /* 0x0004640008000100 */
[----:B--2---:R-:W-:Y:S01]  /*0f30*/  NOP ;  /* 0x0000000000007918 */ /* 0x004fe20000000000 */
.L_x_15:
[----:B-1----:R-:W1:Y:S01]  /*0f40*/  LDCU UR4, c[0x0][0x36c] ;  /* 0x00006d80ff0477ac */ /* 0x002e620008000800 */
[----:B------:R-:W-:Y:S01]  /*0f50*/  ISETP.NE.OR P3, PT, R0, 0x2, !P3 ;  /* 0x000000020000780c */ /* 0x000fe20005f65670 */
[----:B------:R-:W-:Y:S01]  /*0f60*/  NOP ;  /* 0x0000000000007918 */ /* 0x000fe20000000000 */
[----:B------:R-:W-:Y:S01]  /*0f70*/  LOP3.LUT R0, R57, 0x1f, RZ, 0xc0, !PT ;  /* 0x0000001f39007812 */ /* 0x000fe200078ec0ff */
[----:B------:R-:W-:Y:S02]  /*0f80*/  UISETP.NE.AND UP4, UPT, UR17, URZ, UPT ;  /* 0x000000ff1100728c */ /* 0x000fe4000bf85270 */
[----:B-1----:R-:W-:-:S09]  /*0f90*/  UISETP.EQ.U32.AND UP5, UPT, UR4, 0x1, UPT ;  /* 0x000000010400788c */ /* 0x002fd2000bfa2070 */
[----:B------:R-:W-:Y:S05]  /*0fa0*/  BRA.U !UP5, `(.L_x_16) ;  /* 0x000000010d087547 */ /* 0x000fea000b800000 */
[----:B---34-:R-:W-:Y:S01]  /*0fb0*/  UCGABAR_ARV ;  /* 0x00000000000079c7 */ /* 0x018fe20008000000 */
[----:B------:R-:W-:Y:S05]  /*0fc0*/  BRA `(.L_x_17) ;  /* 0x0000000000047947 */ /* 0x000fea0003800000 */
.L_x_16:
[----:B---34-:R-:W-:Y:S01]  /*0fd0*/  NOP ;  /* 0x0000000000007918 */ /* 0x018fe20000000000 */
.L_x_17:
[----:B------:R-:W1:Y:S01]  /*0fe0*/  S2UR UR16, SR_CTAID.X ;  /* 0x00000000001079c3 */ /* 0x000e620000002500 */
[----:B------:R-:W-:-:S05]  /*0ff0*/  CS2R.32 R48, SR_CgaSize ;  /* 0x0000000000307805 */ /* 0x000fca0000008a00 */
[----:B------:R-:W-:-:S05]  /*1000*/  IMAD R48, R48, -0xa0, RZ ;  /* 0xffffff6030307824 */ /* 0x000fca00078e02ff */
[----:B------:R-:W-:-:S14]  /*1010*/  R2UR UR5, R48 ;  /* 0x00000000300572ca */ /* 0x000fdc00000e0000 */
[----:B------:R-:W2:Y:S01]  /*1020*/  LDCU UR5, c[0x0][UR5+0x2b0] ;  /* 0x00005600050577ac */ /* 0x000ea20008000800 */
[----:B------:R-:W-:-:S05]  /*1030*/  CS2R.32 R48, SR_CgaSize ;  /* 0x0000000000307805 */ /* 0x000fca0000008a00 */
[----:B------:R-:W-:-:S05]  /*1040*/  IMAD R48, R48, -0xa0, RZ ;  /* 0xffffff6030307824 */ /* 0x000fca00078e02ff */
[----:B------:R-:W-:-:S14]  /*1050*/  R2UR UR4, R48 ;  /* 0x00000000300472ca */ /* 0x000fdc00000e0000 */
[----:B------:R-:W3:Y:S01]  /*1060*/  LDCU UR4, c[0x0][UR4+0x2b4] ;  /* 0x00005680040477ac */ /* 0x000ee20008000800 */
[----:B------:R-:W4:Y:S01]  /*1070*/  S2UR UR20, SR_CTAID.Y ;  /* 0x00000000001479c3 */ /* 0x000f220000002600 */
[----:B------:R-:W-:-:S05]  /*1080*/  CS2R.32 R48, SR_CgaSize ;  /* 0x0000000000307805 */ /* 0x000fca0000008a00 */
[----:B------:R-:W-:-:S05]  /*1090*/  IMAD R48, R48, -0xa0, RZ ;  /* 0xffffff6030307824 */ /* 0x000fca00078e02ff */
[----:B------:R-:W-:-:S14]  /*10a0*/  R2UR UR7, R48 ;  /* 0x00000000300772ca */ /* 0x000fdc00000e0000 */
[----:B------:R-:W3:Y:S01]  /*10b0*/  LDCU UR7, c[0x0][UR7+0x2a0] ;  /* 0x00005400070777ac */ /* 0x000ee20008000800 */
[----:B------:R-:W-:-:S05]  /*10c0*/  CS2R.32 R48, SR_CgaSize ;  /* 0x0000000000307805 */ /* 0x000fca0000008a00 */
[----:B------:R-:W-:-:S05]  /*10d0*/  IMAD R48, R48, -0xa0, RZ ;  /* 0xffffff6030307824 */ /* 0x000fca00078e02ff */
[----:B------:R-:W-:-:S14]  /*10e0*/  R2UR UR8, R48 ;  /* 0x00000000300872ca */ /* 0x000fdc00000e0000 */
[----:B------:R-:W3:Y:S01]  /*10f0*/  LDCU UR8, c[0x0][UR8+0x2a4] ;  /* 0x00005480080877ac */ /* 0x000ee20008000800 */
[----:B------:R-:W3:Y:S01]  /*1100*/  S2UR UR9, SR_CgaCtaId ;  /* 0x00000000000979c3 */ /* 0x000ee20000008800 */
[----:B------:R-:W3:Y:S01]  /*1110*/  LDCU UR21, c[0x0][0xb24] ;  /* 0x00016480ff1577ac */ /* 0x000ee20008000800 */
[----:B------:R-:W3:Y:S01]  /*1120*/  LDCU UR42, c[0x0][0xb24] ;  /* 0x00016480ff2a77ac */ /* 0x000ee20008000800 */
[----:B-1----:R-:W-:Y:S01]  /*1130*/  I2FP.F32.U32 R3, UR16 ;  /* 0x0000001000037c45 */ /* 0x002fe20008201000 */
[----:B------:R-:W1:Y:S04]  /*1140*/  LDCU UR29, c[0x0][0xb30] ;  /* 0x00016600ff1d77ac */ /* 0x000e680008000800 */
[----:B--2---:R-:W-:Y:S01]  /*1150*/  FMUL R3, R3, UR5 ;  /* 0x0000000503037c20 */ /* 0x004fe20008400000 */
[----:B------:R-:W-:Y:S01]  /*1160*/  UMOV UR34, 0x5 ;  /* 0x0000000500227882 */ /* 0x000fe20000000000 */
[----:B----4-:R-:W-:-:S04]  /*1170*/  I2FP.F32.U32 R2, UR20 ;  /* 0x0000001400027c45 */ /* 0x010fc80008201000 */
[----:B------:R-:W2:Y:S01]  /*1180*/  F2I.U32.TRUNC.NTZ R3, R3 ;  /* 0x0000000300037305 */ /* 0x000ea2000020f000 */
[----:B---3--:R-:W-:Y:S01]  /*1190*/  FMUL R2, R2, UR4 ;  /* 0x0000000402027c20 */ /* 0x008fe20008400000 */
[----:B------:R-:W-:Y:S02]  /*11a0*/  ULOP3.LUT UR5, UR9, 0x2, URZ, 0xc0, !UPT ;  /* 0x0000000209057892 */ /* 0x000fe4000f8ec0ff */
[----:B------:R-:W-:-:S04]  /*11b0*/  ULOP3.LUT UR50, UR9, 0x1, URZ, 0xc0, !UPT ;  /* 0x0000000109327892 */ /* 0x000fc8000f8ec0ff */
[----:B------:R-:W3:Y:S01]  /*11c0*/  F2I.U32.TRUNC.NTZ R2, R2 ;  /* 0x0000000200027305 */ /* 0x000ee2000020f000 */
[----:B------:R-:W-:Y:S02]  /*11d0*/  UISETP.GT.U32.AND UP0, UPT, UR5, 0xffff, UPT ;  /* 0x0000ffff0500788c */ /* 0x000fe4000bf04070 */
[----:B------:R-:W-:Y:S02]  /*11e0*/  UISETP.GT.U32.AND UP1, UPT, UR50, 0xffff, UPT ;  /* 0x0000ffff3200788c */ /* 0x000fe4000bf24070 */
[----:B------:R-:W-:Y:S01]  /*11f0*/  USEL UR26, UR5, 0xffff, !UP0 ;  /* 0x0000ffff051a7887 */ /* 0x000fe2000c000000 */
[----:B--2---:R-:W-:Y:S01]  /*1200*/  R2UR UR4, R3 ;  /* 0x00000000030472ca */ /* 0x004fe200000e0000 */
[----:B------:R-:W-:Y:S02]  /*1210*/  USHF.R.U32.HI UR32, URZ, 0x1, UR9 ;  /* 0x00000001ff207899 */ /* 0x000fe40008011609 */
[----:B------:R-:W-:Y:S02]  /*1220*/  USHF.L.U32 UR31, UR9, 0x9, URZ ;  /* 0x00000009091f7899 */ /* 0x000fe400080006ff */
[----:B------:R-:W-:-:S02]  /*1230*/  USHF.L.U32 UR30, UR9, 0xb, URZ ;  /* 0x0000000b091e7899 */ /* 0x000fc400080006ff */
[----:B------:R-:W-:Y:S01]  /*1240*/  USEL UR27, UR50, 0xffff, !UP1 ;  /* 0x0000ffff321b7887 */ /* 0x000fe2000c800000 */
[----:B---3--:R-:W-:Y:S02]  /*1250*/  R2UR UR6, R2 ;  /* 0x00000000020672ca */ /* 0x008fe400000e0000 */
[----:B------:R-:W-:-:S03]  /*1260*/  PRMT R2, RZ, 0x7610, R2 ;  /* 0x00007610ff027816 */ /* 0x000fc60000000002 */
[----:B------:R-:W-:-:S04]  /*1270*/  UIADD3 UR5, UPT, UPT, -UR4, URZ, URZ ;  /* 0x000000ff04057290 */ /* 0x000fc8000fffe1ff */
[----:B------:R-:W-:-:S04]  /*1280*/  UIMAD UR5, UR7, UR5, UR16 ;  /* 0x00000005070572a4 */ /* 0x000fc8000f8e0210 */
[----:B------:R-:W-:Y:S02]  /*1290*/  UIADD3 UR4, UPT, UPT, -UR6, URZ, URZ ;  /* 0x000000ff06047290 */ /* 0x000fe4000fffe1ff */
[----:B------:R-:W-:Y:S02]  /*12a0*/  IMAD.U32 R48, RZ, RZ, UR5 ;  /* 0x00000005ff307e24 */ /* 0x000fe4000f8e00ff */
[----:B------:R-:W-:-:S06]  /*12b0*/  UIMAD UR4, UR8, UR4, UR20 ;  /* 0x00000004080472a4 */ /* 0x000fcc000f8e0214 */
[----:B------:R-:W-:Y:S01]  /*12c0*/  IMAD.U32 R47, RZ, RZ, UR4 ;  /* 0x00000004ff2f7e24 */ /* 0x000fe2000f8e00ff */
[----:B-1----:R-:W-:Y:S06]  /*12d0*/  BRA.U UP4, `(.L_x_18) ;  /* 0x0000000104447547 */ /* 0x002fec000b800000 */
[----:B------:R-:W-:Y:S02]  /*12e0*/  R2UR UR4, R47 ;  /* 0x000000002f0472ca */ /* 0x000fe400000e0000 */
[----:B------:R-:W-:-:S11]  /*12f0*/  R2UR UR6, R48 ;  /* 0x00000000300672ca */ /* 0x000fd600000e0000 */
[----:B------:R-:W-:Y:S02]  /*1300*/  UISETP.NE.AND UP0, UPT, UR4, URZ, UPT ;  /* 0x000000ff0400728c */ /* 0x000fe4000bf05270 */
[----:B------:R-:W-:Y:S02]  /*1310*/  UISETP.NE.AND UP1, UPT, UR4, 0x1, UPT ;  /* 0x000000010400788c */ /* 0x000fe4000bf25270 */
[----:B------:R-:W-:Y:S02]  /*1320*/  UISETP.NE.AND UP2, UPT, UR6, URZ, UP0 ;  /* 0x000000ff0600728c */ /* 0x000fe40008745270 */
[----:B------:R-:W-:Y:S02]  /*1330*/  USEL UR4, URZ, 0x2, UP0 ;  /* 0x00000002ff047887 */ /* 0x000fe40008000000 */
[----:B------:R-:W-:Y:S02]  /*1340*/  USEL UR8, URZ, 0x1, UP2 ;  /* 0x00000001ff087887 */ /* 0x000fe40009000000 */
[----:B------:R-:W-:-:S02]  /*1350*/  UISETP.NE.AND UP2, UPT, UR6, URZ, UPT ;  /* 0x000000ff0600728c */ /* 0x000fc4000bf45270 */
[----:B------:R-:W-:Y:S02]  /*1360*/  USEL UR5, URZ, 0x4, UP1 ;  /* 0x00000004ff057887 */ /* 0x000fe40008800000 */
[----:B------:R-:W-:Y:S02]  /*1370*/  UISETP.NE.AND UP0, UPT, UR6, 0x1, UPT ;  /* 0x000000010600788c */ /* 0x000fe4000bf05270 */
[----:B------:R-:W-:Y:S02]  /*1380*/  USEL UR6, URZ, 0x8, UP1 ;  /* 0x00000008ff067887 */ /* 0x000fe40008800000 */
[----:B------:R-:W-:Y:S02]  /*1390*/  USEL UR7, UR5, 0x4, UP2 ;  /* 0x0000000405077887 */ /* 0x000fe40009000000 */
[----:B------:R-:W-:Y:S02]  /*13a0*/  USEL UR4, UR4, 0x2, UP0 ;  /* 0x0000000204047887 */ /* 0x000fe40008000000 */
[----:B------:R-:W-:-:S02]  /*13b0*/  USEL UR5, UR6, 0x8, UP0 ;  /* 0x0000000806057887 */ /* 0x000fc40008000000 */
[----:B------:R-:W-:-:S04]  /*13c0*/  UIADD3 UR4, UPT, UPT, UR4, UR7, UR8 ;  /* 0x0000000704047290 */ /* 0x000fc8000fffe008 */
[----:B------:R-:W-:-:S06]  /*13d0*/  UIADD3 UR4, UPT, UPT, UR4, UR5, URZ ;  /* 0x0000000504047290 */ /* 0x000fcc000fffe0ff */
[----:B------:R-:W-:-:S07]  /*13e0*/  IMAD.U32 R2, RZ, RZ, UR4 ;  /* 0x00000004ff027e24 */ /* 0x000fce000f8e00ff */
.L_x_18:
[----:B------:R-:W1:Y:S01]  /*13f0*/  S2UR UR36, SR_CTAID.Z ;  /* 0x00000000002479c3 */ /* 0x000e620000002700 */
[----:B------:R-:W-:Y:S01]  /*1400*/  UISETP.GE.AND UP0, UPT, UR21, 0x1, UPT ;  /* 0x000000011500788c */ /* 0x000fe2000bf06270 */
[----:B------:R-:W-:-:S08]  /*1410*/  UMOV UR33, 0x3 ;  /* 0x0000000300217882 */ /* 0x000fd00000000000 */
[----:B------:R-:W-:Y:S05]  /*1420*/  BRA.U !UP0, `(.L_x_19) ;  /* 0x0000000108d47547 */ /* 0x000fea000b800000 */
[----:B------:R-:W2:Y:S01]  /*1430*/  LDCU.128 UR12, c[0x0][0xb10] ;  /* 0x00016200ff0c77ac */ /* 0x000ea20008000c00 */
[----:B------:R-:W3:Y:S01]  /*1440*/  LDCU UR6, c[0x0][0x370] ;  /* 0x00006e00ff0677ac */ /* 0x000ee20008000800 */
[----:B------:R-:W4:Y:S01]  /*1450*/  LDCU UR5, c[0x0][0x374] ;  /* 0x00006e80ff0577ac */ /* 0x000f220008000800 */
[----:B------:R-:W1:Y:S01]  /*1460*/  LDCU UR28, c[0x0][0xb0c] ;  /* 0x00016180ff1c77ac */ /* 0x000e620008000800 */
[----:B------:R-:W1:Y:S01]  /*1470*/  LDCU UR4, c[0x0][0xb20] ;  /* 0x00016400ff0477ac */ /* 0x000e620008000800 */
[----:B------:R-:W1:Y:S01]  /*1480*/  LDCU.64 UR8, c[0x0][0xb28] ;  /* 0x00016500ff0877ac */ /* 0x000e620008000a00 */
[----:B--2---:R-:W-:Y:S02]  /*1490*/  UISETP.NE.AND UP0, UPT, UR14, 0x1, UPT ;  /* 0x000000010e00788c */ /* 0x004fe4000bf05270 */
[----:B----4-:R-:W-:Y:S02]  /*14a0*/  UIMAD.WIDE.U32 UR10, UR5, UR15, URZ ;  /* 0x0000000f050a72a5 */ /* 0x010fe4000f8e00ff */
[----:B---3--:R-:W-:-:S02]  /*14b0*/  UIMAD.WIDE.U32 UR22, UR6, UR12, URZ ;  /* 0x0000000c061672a5 */ /* 0x008fc4000f8e00ff */
[----:B-1----:R-:W-:Y:S02]  /*14c0*/  UISETP.NE.AND UP1, UPT, UR28, 0x1, UPT ;  /* 0x000000011c00788c */ /* 0x002fe4000bf25270 */
[----:B------:R-:W-:Y:S01]  /*14d0*/  UISETP.NE.AND UP2, UPT, UR21, 0x1, UPT ;  /* 0x000000011500788c */ /* 0x000fe2000bf45270 */
[----:B------:R-:W-:Y:S02]  /*14e0*/  UMOV UR10, UR11 ;  /* 0x0000000b000a7c82 */ /* 0x000fe40008000000 */
[----:B------:R-:W-:Y:S01]  /*14f0*/  UMOV UR22, UR23 ;  /* 0x0000001700167c82 */ /* 0x000fe20008000000 */
[----:B------:R-:W-:Y:S02]  /*1500*/  @UP0 USHF.R.U32.HI UR5, URZ, UR4, UR10 ;  /* 0x00000004ff050299 */ /* 0x000fe4000801160a */
[----:B------:R-:W-:Y:S02]  /*1510*/  UIMAD.WIDE.U32 UR24, UR20, UR15, URZ ;  /* 0x0000000f141872a5 */ /* 0x000fe4000f8e00ff */
[----:B------:R-:W-:-:S02]  /*1520*/  UIMAD.WIDE.U32 UR10, UR5, UR8, URZ ;  /* 0x00000008050a72a5 */ /* 0x000fc4000f8e00ff */
[----:B------:R-:W-:Y:S02]  /*1530*/  @UP1 USHF.R.U32.HI UR6, URZ, UR13, UR22 ;  /* 0x0000000dff061299 */ /* 0x000fe40008011616 */
[----:B------:R-:W-:Y:S02]  /*1540*/  UIMAD.WIDE.U32 UR18, UR16, UR12, URZ ;  /* 0x0000000c101272a5 */ /* 0x000fe4000f8e00ff */
[----:B------:R-:W-:Y:S01]  /*1550*/  UIMAD.WIDE.U32 UR22, UR6, UR8, URZ ;  /* 0x00000008061672a5 */ /* 0x000fe2000f8e00ff */
[----:B------:R-:W-:Y:S01]  /*1560*/  UMOV UR24, UR25 ;  /* 0x0000001900187c82 */ /* 0x000fe20008000000 */
[----:B------:R-:W-:Y:S01]  /*1570*/  UMOV UR10, UR11 ;  /* 0x0000000b000a7c82 */ /* 0x000fe20008000000 */
[----:B------:R-:W-:Y:S02]  /*1580*/  USHF.R.U32.HI UR24, URZ, UR4, UR24 ;  /* 0x00000004ff187299 */ /* 0x000fe40008011618 */
[----:B------:R-:W-:Y:S02]  /*1590*/  @UP2 USHF.R.U32.HI UR5, URZ, UR9, UR10 ;  /* 0x00000009ff052299 */ /* 0x000fe4000801160a */
[----:B------:R-:W-:Y:S01]  /*15a0*/  UMOV UR7, UR23 ;  /* 0x0000001700077c82 */ /* 0x000fe20008000000 */
[----:B------:R-:W-:Y:S01]  /*15b0*/  UMOV UR18, UR19 ;  /* 0x0000001300127c82 */ /* 0x000fe20008000000 */
[----:B------:R-:W-:-:S02]  /*15c0*/  @UP2 USHF.R.U32.HI UR6, URZ, UR9, UR7 ;  /* 0x00000009ff062299 */ /* 0x000fc40008011607 */
[----:B------:R-:W-:Y:S02]  /*15d0*/  USHF.R.U32.HI UR18, URZ, UR13, UR18 ;  /* 0x0000000dff127299 */ /* 0x000fe40008011612 */
[----:B------:R-:W-:Y:S02]  /*15e0*/  USEL UR4, UR20, UR24, !UP0 ;  /* 0x0000001814047287 */ /* 0x000fe4000c000000 */
[----:B------:R-:W-:Y:S02]  /*15f0*/  UIMAD UR7, UR5, UR21, URZ ;  /* 0x00000015050772a4 */ /* 0x000fe4000f8e02ff */
[----:B------:R-:W-:Y:S02]  /*1600*/  USEL UR5, UR16, UR18, !UP1 ;  /* 0x0000001210057287 */ /* 0x000fe4000c800000 */
[----:B------:R-:W-:Y:S02]  /*1610*/  UIMAD UR12, UR6, UR21, URZ ;  /* 0x00000015060c72a4 */ /* 0x000fe4000f8e02ff */
[----:B------:R-:W-:-:S02]  /*1620*/  UISETP.GE.AND UP0, UPT, UR4, UR7, UPT ;  /* 0x000000070400728c */ /* 0x000fc4000bf06270 */
[----:B------:R-:W-:Y:S02]  /*1630*/  UIMAD.WIDE.U32 UR10, UR4, UR8, URZ ;  /* 0x00000008040a72a5 */ /* 0x000fe4000f8e00ff */
[----:B------:R-:W-:Y:S02]  /*1640*/  UISETP.GE.OR UP0, UPT, UR5, UR12, UP0 ;  /* 0x0000000c0500728c */ /* 0x000fe40008706670 */
[----:B------:R-:W-:Y:S02]  /*1650*/  UIMAD.WIDE.U32 UR12, UR5, UR8, URZ ;  /* 0x00000008050c72a5 */ /* 0x000fe4000f8e00ff */
[----:B------:R-:W-:Y:S01]  /*1660*/  UIADD3 UR10, UPT, UPT, -UR4, URZ, URZ ;  /* 0x000000ff040a7290 */ /* 0x000fe2000fffe1ff */
[----:B------:R-:W-:Y:S01]  /*1670*/  UMOV UR8, UR11 ;  /* 0x0000000b00087c82 */ /* 0x000fe20008000000 */
[----:B------:R-:W-:Y:S02]  /*1680*/  UIADD3 UR11, UPT, UPT, -UR5, URZ, URZ ;  /* 0x000000ff050b7290 */ /* 0x000fe4000fffe1ff */
[----:B------:R-:W-:-:S03]  /*1690*/  USHF.R.U32.HI UR8, URZ, UR9, UR8 ;  /* 0x00000009ff087299 */ /* 0x000fc60008011608 */
[----:B------:R-:W-:Y:S01]  /*16a0*/  @!UP0 UMOV UR7, UR13 ;  /* 0x0000000d00078c82 */ /* 0x000fe20008000000 */
[----:B------:R-:W-:Y:S02]  /*16b0*/  UIMAD UR20, UR14, UR10, UR20 ;  /* 0x0000000a0e1472a4 */ /* 0x000fe4000f8e0214 */
[----:B------:R-:W-:Y:S02]  /*16c0*/  USEL UR8, UR4, UR8, !UP2 ;  /* 0x0000000804087287 */ /* 0x000fe4000d000000 */
[----:B------:R-:W-:Y:S02]  /*16d0*/  @!UP0 USHF.R.U32.HI UR7, URZ, UR9, UR7 ;  /* 0x00000009ff078299 */ /* 0x000fe40008011607 */
[----:B------:R-:W-:Y:S02]  /*16e0*/  UIADD3 UR9, UPT, UPT, -UR8, URZ, URZ ;  /* 0x000000ff08097290 */ /* 0x000fe4000fffe1ff */
[----:B------:R-:W-:Y:S02]  /*16f0*/  @!UP0 USEL UR7, UR5, UR7, !UP2 ;  /* 0x0000000705078287 */ /* 0x000fe4000d000000 */
[----:B------:R-:W-:-:S02]  /*1700*/  UIMAD UR9, UR21, UR9, UR4 ;  /* 0x00000009150972a4 */ /* 0x000fc4000f8e0204 */
[----:B------:R-:W-:Y:S02]  /*1710*/  @!UP0 UIADD3 UR8, UPT, UPT, UR8, -UR7, URZ ;  /* 0x8000000708088290 */ /* 0x000fe4000fffe0ff */
[----:B------:R-:W-:Y:S02]  /*1720*/  @!UP0 UIMAD UR6, UR9, UR6, UR7 ;  /* 0x00000006090682a4 */ /* 0x000fe4000f8e0207 */
[----:B------:R-:W-:Y:S02]  /*1730*/  @!UP0 UIMAD UR4, UR8, UR21, UR5 ;  /* 0x00000015080482a4 */ /* 0x000fe4000f8e0205 */
[----:B------:R-:W-:Y:S02]  /*1740*/  UIMAD UR16, UR28, UR11, UR16 ;  /* 0x0000000b1c1072a4 */ /* 0x000fe4000f8e0210 */
[----:B------:R-:W-:Y:S01]  /*1750*/  UIMAD UR20, UR4, UR14, UR20 ;  /* 0x0000000e041472a4 */ /* 0x000fe2000f8e0214 */
[----:B------:R-:W-:Y:S02]  /*1760*/  @!UP0 UMOV UR5, UR6 ;  /* 0x0000000600058c82 */ /* 0x000fe40008000000 */
[----:B------:R-:W-:-:S12]  /*1770*/  UIMAD UR16, UR5, UR28, UR16 ;  /* 0x0000001c051072a4 */ /* 0x000fd8000f8e0210 */
.L_x_19:
[----:B------:R-:W-:Y:S02]  /*1780*/  UISETP.NE.AND UP1, UPT, UR29, 0x1, UPT ;  /* 0x000000011d00788c */ /* 0x000fe4000bf25270 */
[----:B------:R-:W-:Y:S02]  /*1790*/  ULOP3.LUT UR27, UR27, 0xffff, URZ, 0xc0, !UPT ;  /* 0x0000ffff1b1b7892 */ /* 0x000fe4000f8ec0ff */
[----:B------:R-:W-:Y:S02]  /*17a0*/  ULOP3.LUT UR26, UR26, 0xffff, URZ, 0xc0, !UPT ;  /* 0x0000ffff1a1a7892 */ /* 0x000fe4000f8ec0ff */
[----:B------:R-:W-:Y:S02]  /*17b0*/  UISETP.NE.AND UP0, UPT, UR17, 0x2, UPT ;  /* 0x000000021100788c */ /* 0x000fe4000bf05270 */
[----:B------:R-:W-:Y:S02]  /*17c0*/  ULOP3.LUT UR31, UR31, 0x400, URZ, 0xc0, !UPT ;  /* 0x000004001f1f7892 */ /* 0x000fe4000f8ec0ff */
[----:B------:R-:W-:-:S02]  /*17d0*/  ULOP3.LUT UR30, UR30, 0x800, URZ, 0xc0, !UPT ;  /* 0x000008001e1e7892 */ /* 0x000fc4000f8ec0ff */
[----:B------:R-:W-:Y:S02]  /*17e0*/  USHF.L.U32 UR27, UR34, UR27, URZ ;  /* 0x0000001b221b7299 */ /* 0x000fe400080006ff */
[----:B------:R-:W-:Y:S01]  /*17f0*/  USHF.L.U32 UR26, UR33, UR26, URZ ;  /* 0x0000001a211a7299 */ /* 0x000fe200080006ff */
[----:B------:R-:W-:Y:S11]  /*1800*/  BRA.U UP1, `(.L_x_20) ;  /* 0x0000000101447547 */ /* 0x000ff6000b800000 */
[----:B------:R-:W2:Y:S01]  /*1810*/  LDCU.128 UR8, c[0x0][0xb10] ;  /* 0x00016200ff0877ac */ /* 0x000ea20008000c00 */
[----:B------:R-:W3:Y:S01]  /*1820*/  LDCU UR12, c[0x0][0xb0c] ;  /* 0x00016180ff0c77ac */ /* 0x000ee20008000800 */
[----:B------:R-:W4:Y:S01]  /*1830*/  LDCU UR13, c[0x0][0xb20] ;  /* 0x00016400ff0d77ac */ /* 0x000f220008000800 */
[----:B--2---:R-:W-:Y:S02]  /*1840*/  UIMAD.WIDE.U32 UR6, UR16, UR8, URZ ;  /* 0x00000008100672a5 */ /* 0x004fe4000f8e00ff */
[----:B------:R-:W-:Y:S02]  /*1850*/  UIMAD.WIDE.U32 UR4, UR20, UR11, URZ ;  /* 0x0000000b140472a5 */ /* 0x000fe4000f8e00ff */
[----:B---3--:R-:W-:Y:S02]  /*1860*/  UISETP.NE.AND UP2, UPT, UR12, 0x1, UPT ;  /* 0x000000010c00788c */ /* 0x008fe4000bf45270 */
[----:B------:R-:W-:Y:S01]  /*1870*/  UISETP.NE.AND UP1, UPT, UR10, 0x1, UPT ;  /* 0x000000010a00788c */ /* 0x000fe2000bf25270 */
[----:B------:R-:W-:-:S02]  /*1880*/  UMOV UR6, UR7 ;  /* 0x0000000700067c82 */ /* 0x000fc40008000000 */
[----:B------:R-:W-:Y:S01]  /*1890*/  UMOV UR4, UR5 ;  /* 0x0000000500047c82 */ /* 0x000fe20008000000 */
[----:B------:R-:W-:Y:S02]  /*18a0*/  USHF.R.U32.HI UR6, URZ, UR9, UR6 ;  /* 0x00000009ff067299 */ /* 0x000fe40008011606 */
[----:B----4-:R-:W-:Y:S02]  /*18b0*/  USHF.R.U32.HI UR4, URZ, UR13, UR4 ;  /* 0x0000000dff047299 */ /* 0x010fe40008011604 */
[----:B------:R-:W-:Y:S02]  /*18c0*/  USEL UR5, UR16, UR6, !UP2 ;  /* 0x0000000610057287 */ /* 0x000fe4000d000000 */
[----:B------:R-:W-:-:S04]  /*18d0*/  USEL UR4, UR20, UR4, !UP1 ;  /* 0x0000000414047287 */ /* 0x000fc8000c800000 */
[----:B------:R-:W-:Y:S02]  /*18e0*/  UIADD3 UR6, UPT, UPT, UR5, -UR4, URZ ;  /* 0x8000000405067290 */ /* 0x000fe4000fffe0ff */
[----:B------:R-:W-:Y:S02]  /*18f0*/  UIADD3 UR4, UPT, UPT, -UR5, UR4, URZ ;  /* 0x0000000405047290 */ /* 0x000fe4000fffe1ff */
[----:B------:R-:W-:Y:S02]  /*1900*/  UIMAD UR20, UR6, UR10, UR20 ;  /* 0x0000000a061472a4 */ /* 0x000fe4000f8e0214 */
[----:B------:R-:W-:-:S12]  /*1910*/  UIMAD UR16, UR4, UR12, UR16 ;  /* 0x0000000c041072a4 */ /* 0x000fd8000f8e0210 */
.L_x_20:
[----:B------:R-:W-:Y:S05]  /*1920*/  BRA.U !UP5, `(.L_x_21) ;  /* 0x000000010d0c7547 */ /* 0x000fea000b800000 */
[----:B------:R-:W-:Y:S01]  /*1930*/  UCGABAR_WAIT ;  /* 0x0000000000007dc7 */ /* 0x000fe20008000000 */
[----:B------:R-:W-:Y:S01]  /*1940*/  CCTL.IVALL ;  /* 0x00000000ff00798f */ /* 0x000fe20002000000 */
[----:B------:R-:W-:Y:S05]  /*1950*/  BRA `(.L_x_22) ;  /* 0x0000000000047947 */ /* 0x000fea0003800000 */
.L_x_21:
[----:B------:R-:W-:Y:S06]  /*1960*/  BAR.SYNC.DEFER_BLOCKING 0x0 ;  /* 0x0000000000007b1d */ /* 0x000fec0000010000 */
.L_x_22:
[----:B------:R-:W-:Y:S05]  /*1970*/  BRA.U UP0, `(.L_x_23) ;  /* 0x0000001900b07547 */ /* 0x000fea000b800000 */
[----:B------:R-:W2:Y:S01]  /*1980*/  LDCU UR7, c[0x0][0x38c] ;  /* 0x00007180ff0777ac */ /* 0x000ea20008000800 */
[----:B------:R-:W3:Y:S01]  /*1990*/  S2UR UR8, SR_CgaCtaId ;  /* 0x00000000000879c3 */ /* 0x000ee20000008800 */
[----:B------:R-:W-:Y:S01]  /*19a0*/  PLOP3.LUT P1, PT, PT, PT, UP3, 0x80, 0x8 ;  /* 0x000000000008781c */ /* 0x000fe20003f2f038 */
[----:B------:R-:W-:Y:S01]  /*19b0*/  IMAD.MOV.U32 R12, RZ, RZ, 0x1 ;  /* 0x00000001ff0c7424 */ /* 0x000fe200078e00ff */
[----:B------:R-:W-:Y:S01]  /*19c0*/  UISETP.NE.AND UP0, UPT, UR17, URZ, UPT ;  /* 0x000000ff1100728c */ /* 0x000fe2000bf05270 */
[----:B------:R-:W-:Y:S01]  /*19d0*/  ISETP.EQ.OR P2, PT, R0, RZ, P3 ;  /* 0x000000ff0000720c */ /* 0x000fe20001f42670 */
[----:B------:R-:W-:Y:S01]  /*19e0*/  UMOV UR21, 0x400 ;  /* 0x0000040000157882 */ /* 0x000fe20000000000 */
[----:B------:R-:W-:Y:S01]  /*19f0*/  USHF.L.U32 UR5, UR32, 0x5, URZ ;  /* 0x0000000520057899 */ /* 0x000fe200080006ff */
[----:B------:R-:W-:Y:S01]  /*1a00*/  PLOP3.LUT P1, PT, P1, PT, PT, 0x8, 0x80 ;  /* 0x000000000080781c */ /* 0x000fe20000f2e170 */
[----:B------:R-:W-:Y:S01]  /*1a10*/  USEL UR25, UR48, 0x2, UP0 ;  /* 0x0000000230197887 */ /* 0x000fe20008000000 */
[----:B------:R-:W-:Y:S01]  /*1a20*/  CS2R R10, SRZ ;  /* 0x00000000000a7805 */ /* 0x000fe2000001ff00 */
[----:B------:R-:W-:Y:S01]  /*1a30*/  IMAD.MOV.U32 R9, RZ, RZ, RZ ;  /* 0x000000ffff097224 */ /* 0x000fe200078e00ff */
[----:B------:R-:W4:Y:S01]  /*1a40*/  LDCU UR43, c[0x0][0x370] ;  /* 0x00006e00ff2b77ac */ /* 0x000f220008000800 */
[----:B------:R-:W-:Y:S01]  /*1a50*/  IMAD.MOV.U32 R8, RZ, RZ, 0x1 ;  /* 0x00000001ff087424 */ /* 0x000fe200078e00ff */
[----:B------:R-:W1:Y:S01]  /*1a60*/  LDCU.64 UR28, c[0x0][0x348] ;  /* 0x00006900ff1c77ac */ /* 0x000e620008000a00 */
[----:B--2---:R-:W-:-:S02]  /*1a70*/  UIADD3 UR6, UPT, UPT, UR7, 0x1f, URZ ;  /* 0x0000001f07067890 */ /* 0x004fc4000fffe0ff */
[----:B------:R-:W-:Y:S02]  /*1a80*/  UIADD3 UR49, UPT, UPT, UR7, 0x3e, URZ ;  /* 0x0000003e07317890 */ /* 0x000fe4000fffe0ff */
[----:B------:R-:W-:Y:S02]  /*1a90*/  USHF.R.S32.HI UR4, URZ, 0x1f, UR6 ;  /* 0x0000001fff047899 */ /* 0x000fe40008011406 */
[----:B---3--:R-:W-:Y:S02]  /*1aa0*/  ULEA UR21, UR8, UR21, 0x18 ;  /* 0x0000001508157291 */ /* 0x008fe4000f8ec0ff */
[----:B------:R-:W-:Y:S02]  /*1ab0*/  ULEA.HI UR4, UR4, UR6, URZ, 0x5 ;  /* 0x0000000604047291 */ /* 0x000fe4000f8f28ff */
[----:B------:R-:W-:Y:S02]  /*1ac0*/  UIADD3 UR6, UPT, UPT, UR7, -0x1, URZ ;  /* 0xffffffff07067890 */ /* 0x000fe4000fffe0ff */
[----:B------:R-:W-:-:S02]  /*1ad0*/  USHF.R.S32.HI UR45, URZ, 0x5, UR4 ;  /* 0x00000005ff2d7899 */ /* 0x000fc40008011404 */
[----:B------:R-:W-:Y:S02]  /*1ae0*/  UISETP.GE.U32.AND UP1, UPT, UR6, -0x3f, UPT ;  /* 0xffffffc10600788c */ /* 0x000fe4000bf26070 */
[----:B------:R-:W-:Y:S02]  /*1af0*/  UISETP.LT.U32.AND UP0, UPT, UR45, 0x11, UPT ;  /* 0x000000112d00788c */ /* 0x000fe4000bf01070 */
[----:B------:R-:W-:Y:S02]  /*1b00*/  ULEA UR38, UR31, UR21, 0x1 ;  /* 0x000000151f267291 */ /* 0x000fe4000f8e08ff */
[----:B------:R-:W-:Y:S02]  /*1b10*/  USEL UR44, UR45, 0x11, UP0 ;  /* 0x000000112d2c7887 */ /* 0x000fe40008000000 */
[----:B------:R-:W-:Y:S02]  /*1b20*/  ULEA UR37, UR30, UR21, 0x1 ;  /* 0x000000151e257291 */ /* 0x000fe4000f8e08ff */
[----:B------:R-:W-:-:S02]  /*1b30*/  UIADD3 UR24, UPT, UPT, UR44, -0x1, URZ ;  /* 0xffffffff2c187890 */ /* 0x000fc4000fffe0ff */
[----:B------:R-:W-:Y:S01]  /*1b40*/  @UP1 UIADD3 UR24, UPT, UPT, UR44, URZ, URZ ;  /* 0x000000ff2c181290 */ /* 0x000fe2000fffe0ff */
[----:B------:R-:W2:Y:S01]  /*1b50*/  LDCU UR41, c[0x0][0x374] ;  /* 0x00006e80ff2977ac */ /* 0x000ea20008000800 */
[----:B------:R-:W-:Y:S02]  /*1b60*/  ULOP3.LUT UR47, UR5, 0x20, URZ, 0xe2, !UPT ;  /* 0x00000020052f7892 */ /* 0x000fe4000f8ee2ff */
[----:B------:R-:W-:Y:S02]  /*1b70*/  UIADD3 UR38, UPT, UPT, UR38, 0x4600, URZ ;  /* 0x0000460026267890 */ /* 0x000fe4000fffe0ff */
[----:B------:R-:W-:Y:S02]  /*1b80*/  UIADD3 UR37, UPT, UPT, UR37, 0x15600, URZ ;  /* 0x0001560025257890 */ /* 0x000fe4000fffe0ff */
[----:B------:R-:W-:Y:S02]  /*1b90*/  UIADD3 UR46, UPT, UPT, UR45, -UR44, URZ ;  /* 0x8000002c2d2e7290 */ /* 0x000fe4000fffe0ff */
[----:B------:R-:W-:Y:S01]  /*1ba0*/  UIADD3 UR24, UPT, UPT, UR24, 0x1, URZ ;  /* 0x0000000118187890 */ /* 0x000fe2000fffe0ff */
[----:B-1--4-:R-:W-:-:S11]  /*1bb0*/  UMOV UR7, URZ ;  /* 0x000000ff00077c82 */ /* 0x012fd60008000000 */
.L_x_43:
[----:B------:R-:W1:Y:S02]  /*1bc0*/  S2UR UR4, SR_CgaCtaId ;  /* 0x00000000000479c3 */ /* 0x000e640000008800 */
[----:B-1----:R-:W-:-:S09]  /*1bd0*/  UISETP.NE.AND UP0, UPT, UR4, URZ, UPT ;  /* 0x000000ff0400728c */ /* 0x002fd2000bf05270 */
[----:B------:R-:W-:Y:S05]  /*1be0*/  BRA.U UP0, `(.L_x_24) ;  /* 0x0000000100287547 */ /* 0x000fea000b800000 */
[----:B------:R-:W-:Y:S02]  /*1bf0*/  LEA R0, R9, UR21, 0x3 ;  /* 0x0000001509007c11 */ /* 0x000fe4000f8e18ff */
[----:B------:R-:W-:-:S04]  /*1c00*/  SHF.L.U32 R2, R8, 0x1f, RZ ;  /* 0x0000001f08027819 */ /* 0x000fc800000006ff */
[----:B------:R-:W1:Y:S02]  /*1c10*/  SYNCS.PHASECHK.TRANS64.TRYWAIT P0, [R0+URZ+0x1d0], R2 ;  /* 0x0001d002000075a7 */ /* 0x000e6400080011ff */
[----:B-1----:R-:W-:Y:S05]  /*1c20*/  @!P0 BRA `(.L_x_25) ;  /* 0x0000007000d88947 */ /* 0x002fea0003800000 */
.L_x_152:
[----:B------:R-:W-:Y:S01]  /*1c30*/  VIADD R9, R9, 0x1 ;  /* 0x0000000109097836 */ /* 0x000fe20000000000 */
[----:B------:R1:W-:Y:S04]  /*1c40*/  SYNCS.ARRIVE.TRANS64.A1T0 RZ, [R0+URZ+0x1c0], RZ ;  /* 0x0001c0ff00ff79a7 */ /* 0x0003e800081000ff */
[----:B------:R-:W-:-:S04]  /*1c50*/  ISETP.NE.AND P0, PT, R9, 0x2, PT ;  /* 0x000000020900780c */ /* 0x000fc80003f05270 */
[----:B------:R-:W-:Y:S02]  /*1c60*/  SEL R9, R9, RZ, P0 ;  /* 0x000000ff09097207 */ /* 0x000fe40000000000 */
[----:B-1----:R-:W-:-:S04]  /*1c70*/  SEL R0, RZ, 0x1, P0 ;  /* 0x00000001ff007807 */ /* 0x002fc80000000000 */
[----:B------:R-:W-:-:S07]  /*1c80*/  LOP3.LUT R8, R8, R0, RZ, 0x3c, !PT ;  /* 0x0000000008087212 */ /* 0x000fce00078e3cff */
.L_x_24:
[----:B------:R-:W-:Y:S01]  /*1c90*/  ULEA UR4, UR7, UR21, 0x3 ;  /* 0x0000001507047291 */ /* 0x000fe2000f8e18ff */
[----:B------:R-:W-:Y:S01]  /*1ca0*/  SHF.L.U32 R0, R12, 0x1f, RZ ;  /* 0x0000001f0c007819 */ /* 0x000fe200000006ff */
[----:B------:R-:W-:Y:S02]  /*1cb0*/  UISETP.GE.U32.AND UP0, UPT, UR49, 0x3f, UPT ;  /* 0x0000003f3100788c */ /* 0x000fe4000bf06070 */
[----:B------:R-:W-:Y:S02]  /*1cc0*/  ULEA UR11, UR20, UR50, 0x1 ;  /* 0x00000032140b7291 */ /* 0x000fe4000f8e08ff */
[----:B------:R-:W-:Y:S02]  /*1cd0*/  ULEA UR35, UR16, UR47, 0x6 ;  /* 0x0000002f10237291 */ /* 0x000fe4000f8e30ff */
[----:B------:R-:W-:Y:S01]  /*1ce0*/  USHF.L.U32 UR11, UR11, 0x6, URZ ;  /* 0x000000060b0b7899 */ /* 0x000fe200080006ff */
[----:B------:R1:W3:Y:S01]  /*1cf0*/  SYNCS.PHASECHK.TRANS64.TRYWAIT P0, [UR4+0x88], R0 ;  /* 0x00008800ff0075a7 */ /* 0x0002e20008001104 */
[----:B------:R-:W-:Y:S01]  /*1d00*/  UMOV UR6, URZ ;  /* 0x000000ff00067c82 */ /* 0x000fe20008000000 */
[----:B------:R-:W-:Y:S09]  /*1d10*/  BRA.U !UP0, `(.L_x_26) ;  /* 0x0000000108c87547 */ /* 0x000ff2000b800000 */
[----:B------:R-:W-:Y:S01]  /*1d20*/  UMOV UR13, URZ ;  /* 0x000000ff000d7c82 */ /* 0x000fe20008000000 */
[----:B------:R-:W-:-:S05]  /*1d30*/  UMOV UR4, UR7 ;  /* 0x0000000700047c82 */ /* 0x000fca0008000000 */
.L_x_32:
[----:B------:R-:W-:Y:S01]  /*1d40*/  ULEA UR33, UR4, UR21, 0x3 ;  /* 0x0000001504217291 */ /* 0x000fe2000f8e18ff */
[----:B---3--:R-:W-:Y:S01]  /*1d50*/  @!P3 MOV R2, 0x3000 ;  /* 0x000030000002b802 */ /* 0x008fe20000000f00 */
[----:B-1-3--:R-:W-:Y:S10]  /*1d60*/  @P0 BRA `(.L_x_27) ;  /* 0x00000000000c0947 */ /* 0x00aff40003800000 */
[----:B------:R-:W-:-:S04]  /*1d70*/  SHF.L.U32 R3, R12, 0x1f, RZ ;  /* 0x0000001f0c037819 */ /* 0x000fc800000006ff */
[----:B------:R-:W3:Y:S02]  /*1d80*/  SYNCS.PHASECHK.TRANS64.TRYWAIT P0, [UR33+0x88], R3 ;  /* 0x00008803ff0075a7 */ /* 0x000ee40008001121 */
[----:B---3--:R-:W-:Y:S05]  /*1d90*/  @!P0 BRA `(.L_x_28) ;  /* 0x0000007000908947 */ /* 0x008fea0003800000 */
.L_x_27:
[----:B------:R3:W-:Y:S01]  /*1da0*/  @!P3 SYNCS.ARRIVE.TRANS64 RZ, [UR33], R2 ;  /* 0x00000002ffffb9a7 */ /* 0x0007e20008000021 */
[----:B------:R-:W-:-:S04]  /*1db0*/  ULOP3.LUT UR5, UR25, 0x2, URZ, 0xfc, !UPT ;  /* 0x0000000219057892 */ /* 0x000fc8000f8efcff */
[----:B------:R-:W-:-:S09]  /*1dc0*/  UISETP.NE.AND UP0, UPT, UR5, 0x2, UPT ;  /* 0x000000020500788c */ /* 0x000fd2000bf05270 */
[----:B------:R-:W-:Y:S05]  /*1dd0*/  BRA.U UP0, `(.L_x_29) ;  /* 0x0000000100047547 */ /* 0x000fea000b800000 */
[----:B--2---:R-:W-:Y:S05]  /*1de0*/  BPT.TRAP 0x1 ;  /* 0x000000040000795c */ /* 0x004fea0000300000 */
.L_x_29:
[----:B------:R-:W-:Y:S04]  /*1df0*/  BSSY.RECONVERGENT B0, `(.L_x_30) ;  /* 0x0000003000007945 */ /* 0x000fe80003800200 */
[----:B------:R-:W-:Y:S05]  /*1e00*/  @P2 BRA `(.L_x_31) ;  /* 0x0000000000042947 */ /* 0x000fea0003800000 */
[----:B--2---:R-:W-:Y:S05]  /*1e10*/  BPT.TRAP 0x1 ;  /* 0x000000040000795c */ /* 0x004fea0000300000 */
.L_x_31:
[----:B--2---:R-:W-:Y:S05]  /*1e20*/  BSYNC.RECONVERGENT B0 ;  /* 0x0000000000007941 */ /* 0x004fea0003800200 */
.L_x_30:
[----:B------:R-:W-:Y:S02]  /*1e30*/  UIADD3 UR5, UPT, UPT, UR4, 0x1, URZ ;  /* 0x0000000104057890 */ /* 0x000fe4000fffe0ff */
[----:B------:R-:W-:Y:S02]  /*1e40*/  USHF.L.U32 UR34, UR13, 0x5, URZ ;  /* 0x000000050d227899 */ /* 0x000fe400080006ff */
[----:B------:R-:W-:Y:S02]  /*1e50*/  UISETP.NE.AND UP0, UPT, UR5, 0x11, UPT ;  /* 0x000000110500788c */ /* 0x000fe4000bf05270 */
[----:B------:R-:W-:Y:S02]  /*1e60*/  UIADD3 UR13, UPT, UPT, UR13, 0x1, URZ ;  /* 0x000000010d0d7890 */ /* 0x000fe4000fffe0ff */
[----:B------:R-:W-:Y:S02]  /*1e70*/  USEL UR6, URZ, 0x1, UP0 ;  /* 0x00000001ff067887 */ /* 0x000fe40008000000 */
[----:B------:R-:W-:-:S02]  /*1e80*/  USEL UR7, UR5, URZ, UP0 ;  /* 0x000000ff05077287 */ /* 0x000fc40008000000 */
[----:B------:R-:W-:Y:S02]  /*1e90*/  UIADD3 UR14, UP1, UPT, UR28, 0x80, URZ ;  /* 0x000000801c0e7890 */ /* 0x000fe4000ff3e0ff */
[----:B------:R-:W-:Y:S01]  /*1ea0*/  ULEA UR5, UR7, UR21, 0x3 ;  /* 0x0000001507057291 */ /* 0x000fe2000f8e18ff */
[----:B------:R-:W-:Y:S01]  /*1eb0*/  LOP3.LUT R12, R12, UR6, RZ, 0x3c, !PT ;  /* 0x000000060c0c7c12 */ /* 0x000fe2000f8e3cff */
[----:B------:R-:W-:Y:S02]  /*1ec0*/  ULEA UR6, UR4, UR31, 0xb ;  /* 0x0000001f04067291 */ /* 0x000fe4000f8e58ff */
[----:B------:R-:W-:Y:S01]  /*1ed0*/  UIADD3.X UR15, UPT, UPT, URZ, UR29, URZ, UP1, !UPT ;  /* 0x0000001dff0f7290 */ /* 0x000fe20008ffe4ff */
[----:B-1----:R-:W-:Y:S01]  /*1ee0*/  SHF.L.U32 R0, R12, 0x1f, RZ ;  /* 0x0000001f0c007819 */ /* 0x002fe200000006ff */
[----:B------:R-:W-:Y:S02]  /*1ef0*/  ULEA UR6, UR6, UR21, 0x1 ;  /* 0x0000001506067291 */ /* 0x000fe4000f8e08ff */
[----:B------:R-:W-:Y:S01]  /*1f00*/  UPRMT UR16, URZ, 0x5410, UR27 ;  /* 0x00005410ff107896 */ /* 0x000fe2000800001b */
[----:B------:R4:W1:Y:S01]  /*1f10*/  SYNCS.PHASECHK.TRANS64.TRYWAIT P0, [UR5+0x88], R0 ;  /* 0x00008800ff0075a7 */ /* 0x0008620008001105 */
[----:B------:R-:W-:-:S02]  /*1f20*/  ULEA UR5, UR4, UR30, 0xc ;  /* 0x0000001e04057291 */ /* 0x000fc4000f8e60ff */
[----:B------:R-:W-:Y:S02]  /*1f30*/  UIADD3 UR4, UP0, UPT, UR28, 0x180, URZ ;  /* 0x000001801c047890 */ /* 0x000fe4000ff1e0ff */
[----:B------:R-:W-:Y:S02]  /*1f40*/  ULEA UR5, UR5, UR21, 0x1 ;  /* 0x0000001505057291 */ /* 0x000fe4000f8e08ff */
[----:B------:R-:W-:Y:S02]  /*1f50*/  UIADD3 UR32, UPT, UPT, UR6, 0x4600, URZ ;  /* 0x0000460006207890 */ /* 0x000fe4000fffe0ff */
[----:B------:R-:W-:Y:S02]  /*1f60*/  UIADD3 UR8, UPT, UPT, UR5, 0x15600, URZ ;  /* 0x0001560005087890 */ /* 0x000fe4000fffe0ff */
[----:B------:R-:W-:Y:S02]  /*1f70*/  UIADD3.X UR5, UPT, UPT, URZ, UR29, URZ, UP0, !UPT ;  /* 0x0000001dff057290 */ /* 0x000fe400087fe4ff */
[----:B------:R-:W-:-:S02]  /*1f80*/  UISETP.NE.AND UP0, UPT, UR13, UR24, UPT ;  /* 0x000000180d00728c */ /* 0x000fc4000bf05270 */
[----:B------:R-:W-:Y:S01]  /*1f90*/  UPRMT UR6, URZ, 0x5410, UR26 ;  /* 0x00005410ff067896 */ /* 0x000fe2000800001a */
[----:B------:R-:W-:Y:S01]  /*1fa0*/  UMOV UR18, 0x0 ;  /* 0x0000000000127882 */ /* 0x000fe20000000000 */
[----:B------:R-:W-:Y:S01]  /*1fb0*/  UMOV UR19, 0x10000000 ;  /* 0x1000000000137882 */ /* 0x000fe20000000000 */
[----:B------:R-:W-:Y:S01]  /*1fc0*/  UMOV UR12, UR36 ;  /* 0x00000024000c7c82 */ /* 0x000fe20008000000 */
[----:B------:R-:W-:Y:S01]  /*1fd0*/  UMOV UR9, UR33 ;  /* 0x0000002100097c82 */ /* 0x000fe20008000000 */
[----:B------:R-:W-:Y:S01]  /*1fe0*/  UMOV UR10, UR34 ;  /* 0x00000022000a7c82 */ /* 0x000fe20008000000 */
[----:B------:R-:W-:Y:S03]  /*1ff0*/  UTMALDG.3D.MULTICAST [UR32], [UR14], UR16, desc[UR18] ;  /* 0x000012200e0073b4 */ /* 0x000fe60008011810 */
[----:B------:R2:W-:Y:S02]  /*2000*/  UTMALDG.3D.MULTICAST [UR8], [UR4], UR6, desc[UR18] ;  /* 0x00001208040073b4 */ /* 0x0005e40008011806 */
[----:B--2---:R-:W-:Y:S01]  /*2010*/  UMOV UR6, UR24 ;  /* 0x0000001800067c82 */ /* 0x004fe20008000000 */
[----:B------:R-:W-:Y:S01]  /*2020*/  UMOV UR4, UR7 ;  /* 0x0000000700047c82 */ /* 0x000fe20008000000 */
[----:B----4-:R-:W-:Y:S05]  /*2030*/  BRA.U UP0, `(.L_x_32) ;  /* 0xfffffffd00407547 */ /* 0x010fea000b83ffff */
.L_x_26:
[----:B------:R-:W-:Y:S01]  /*2040*/  ULEA UR4, UR7, UR21, 0x3 ;  /* 0x0000001507047291 */ /* 0x000fe2000f8e18ff */
[----:B-1----:R-:W-:Y:S01]  /*2050*/  SHF.L.U32 R0, R12, 0x1f, RZ ;  /* 0x0000001f0c007819 */ /* 0x002fe200000006ff */
[----:B------:R-:W-:Y:S01]  /*2060*/  @!P1 SYNCS.ARRIVE.TRANS64.A1T0 RZ, [UR21+0x158], RZ ;  /* 0x000158ffffff99a7 */ /* 0x000fe20008100015 */
[----:B------:R-:W-:-:S06]  /*2070*/  UISETP.GT.AND UP0, UPT, UR45, UR44, UPT ;  /* 0x0000002c2d00728c */ /* 0x000fcc000bf04270 */
[----:B---3--:R1:W3:Y:S03]  /*2080*/  SYNCS.PHASECHK.TRANS64.TRYWAIT P0, [UR4+0x88], R0 ;  /* 0x00008800ff0075a7 */ /* 0x0082e60008001104 */
[----:B------:R-:W-:Y:S05]  /*2090*/  BRA.U !UP0, `(.L_x_33) ;  /* 0x0000000108bc7547 */ /* 0x000fea000b800000 */
[----:B------:R-:W-:Y:S01]  /*20a0*/  UIADD3 UR13, UPT, UPT, UR46, UR6, URZ ;  /* 0x000000062e0d7290 */ /* 0x000fe2000fffe0ff */
[----:B------:R-:W-:-:S11]  /*20b0*/  UMOV UR4, UR7 ;  /* 0x0000000700047c82 */ /* 0x000fd60008000000 */
.L_x_39:
[----:B------:R-:W-:Y:S01]  /*20c0*/  ULEA UR17, UR4, UR21, 0x3 ;  /* 0x0000001504117291 */ /* 0x000fe2000f8e18ff */
[----:B---3--:R-:W-:Y:S01]  /*20d0*/  @!P3 MOV R2, 0x3000 ;  /* 0x000030000002b802 */ /* 0x008fe20000000f00 */
[----:B-1-3--:R-:W-:Y:S10]  /*20e0*/  @P0 BRA `(.L_x_34) ;  /* 0x00000000000c0947 */ /* 0x00aff40003800000 */
[----:B------:R-:W-:-:S04]  /*20f0*/  SHF.L.U32 R3, R12, 0x1f, RZ ;  /* 0x0000001f0c037819 */ /* 0x000fc800000006ff */
[----:B------:R-:W3:Y:S02]  /*2100*/  SYNCS.PHASECHK.TRANS64.TRYWAIT P0, [UR17+0x88], R3 ;  /* 0x00008803ff0075a7 */ /* 0x000ee40008001111 */
[----:B---3--:R-:W-:Y:S05]  /*2110*/  @!P0 BRA `(.L_x_35) ;  /* 0x0000006c00c88947 */ /* 0x008fea0003800000 */
.L_x_34:
[----:B------:R3:W-:Y:S01]  /*2120*/  @!P3 SYNCS.ARRIVE.TRANS64 RZ, [UR17], R2 ;  /* 0x00000002ffffb9a7 */ /* 0x0007e20008000011 */
[----:B------:R-:W-:-:S04]  /*2130*/  ULOP3.LUT UR5, UR25, 0x2, URZ, 0xfc, !UPT ;  /* 0x0000000219057892 */ /* 0x000fc8000f8efcff */
[----:B------:R-:W-:-:S09]  /*2140*/  UISETP.NE.AND UP0, UPT, UR5, 0x2, UPT ;  /* 0x000000020500788c */ /* 0x000fd2000bf05270 */
[----:B------:R-:W-:Y:S05]  /*2150*/  BRA.U UP0, `(.L_x_36) ;  /* 0x0000000100047547 */ /* 0x000fea000b800000 */
[----:B--2---:R-:W-:Y:S05]  /*2160*/  BPT.TRAP 0x1 ;  /* 0x000000040000795c */ /* 0x004fea0000300000 */
.L_x_36:
[----:B------:R-:W-:Y:S04]  /*2170*/  BSSY.RECONVERGENT B0, `(.L_x_37) ;  /* 0x0000003000007945 */ /* 0x000fe80003800200 */
[----:B------:R-:W-:Y:S05]  /*2180*/  @P2 BRA `(.L_x_38) ;  /* 0x0000000000042947 */ /* 0x000fea0003800000 */
[----:B--2---:R-:W-:Y:S05]  /*2190*/  BPT.TRAP 0x1 ;  /* 0x000000040000795c */ /* 0x004fea0000300000 */
.L_x_38:
[----:B--2---:R-:W-:Y:S05]  /*21a0*/  BSYNC.RECONVERGENT B0 ;  /* 0x0000000000007941 */ /* 0x004fea0003800200 */
.L_x_37:
[----:B------:R-:W-:Y:S02]  /*21b0*/  UIADD3 UR5, UPT, UPT, UR4, 0x1, URZ ;  /* 0x0000000104057890 */ /* 0x000fe4000fffe0ff */
[----:B------:R-:W-:Y:S02]  /*21c0*/  UIADD3 UR14, UP1, UPT, UR28, 0x80, URZ ;  /* 0x000000801c0e7890 */ /* 0x000fe4000ff3e0ff */
[----:B------:R-:W-:Y:S02]  /*21d0*/  UISETP.NE.AND UP0, UPT, UR5, 0x11, UPT ;  /* 0x000000110500788c */ /* 0x000fe4000bf05270 */
[----:B------:R-:W-:Y:S02]  /*21e0*/  ULEA UR16, UR4, UR38, 0xc ;  /* 0x0000002604107291 */ /* 0x000fe4000f8e60ff */
[----:B------:R-:W-:Y:S02]  /*21f0*/  USEL UR8, URZ, 0x1, UP0 ;  /* 0x00000001ff087887 */ /* 0x000fe40008000000 */
[----:B------:R-:W-:-:S02]  /*2200*/  USEL UR7, UR5, URZ, UP0 ;  /* 0x000000ff05077287 */ /* 0x000fc40008000000 */
[----:B------:R-:W-:Y:S02]  /*2210*/  UIADD3 UR22, UP0, UPT, UR28, 0x180, URZ ;  /* 0x000001801c167890 */ /* 0x000fe4000ff1e0ff */
[----:B------:R-:W-:Y:S01]  /*2220*/  ULEA UR5, UR7, UR21, 0x3 ;  /* 0x0000001507057291 */ /* 0x000fe2000f8e18ff */
[----:B------:R-:W-:Y:S01]  /*2230*/  LOP3.LUT R12, R12, UR8, RZ, 0x3c, !PT ;  /* 0x000000080c0c7c12 */ /* 0x000fe2000f8e3cff */
[----:B------:R-:W-:Y:S02]  /*2240*/  ULEA UR8, UR4, UR37, 0xd ;  /* 0x0000002504087291 */ /* 0x000fe4000f8e68ff */
[----:B------:R-:W-:Y:S01]  /*2250*/  USHF.L.U32 UR18, UR6, 0x5, URZ ;  /* 0x0000000506127899 */ /* 0x000fe200080006ff */
[----:B-1----:R-:W-:Y:S01]  /*2260*/  SHF.L.U32 R0, R12, 0x1f, RZ ;  /* 0x0000001f0c007819 */ /* 0x002fe200000006ff */
[----:B------:R-:W-:Y:S02]  /*2270*/  UPRMT UR4, URZ, 0x5410, UR27 ;  /* 0x00005410ff047896 */ /* 0x000fe4000800001b */
[----:B------:R-:W-:Y:S01]  /*2280*/  UIADD3.X UR15, UPT, UPT, URZ, UR29, URZ, UP1, !UPT ;  /* 0x0000001dff0f7290 */ /* 0x000fe20008ffe4ff */
[----:B------:R4:W1:Y:S01]  /*2290*/  SYNCS.PHASECHK.TRANS64.TRYWAIT P0, [UR5+0x88], R0 ;  /* 0x00008800ff0075a7 */ /* 0x0008620008001105 */
[----:B------:R-:W-:-:S02]  /*22a0*/  UPRMT UR5, URZ, 0x5410, UR26 ;  /* 0x00005410ff057896 */ /* 0x000fc4000800001a */
[----:B------:R-:W-:Y:S01]  /*22b0*/  UIADD3.X UR23, UPT, UPT, URZ, UR29, URZ, UP0, !UPT ;  /* 0x0000001dff177290 */ /* 0x000fe200087fe4ff */
[----:B------:R-:W-:Y:S01]  /*22c0*/  UMOV UR32, 0x0 ;  /* 0x0000000000207882 */ /* 0x000fe20000000000 */
[----:B------:R-:W-:Y:S01]  /*22d0*/  UMOV UR33, 0x10000000 ;  /* 0x1000000000217882 */ /* 0x000fe20000000000 */
[----:B------:R-:W-:Y:S01]  /*22e0*/  UMOV UR19, UR35 ;  /* 0x0000002300137c82 */ /* 0x000fe20008000000 */
[----:B------:R-:W-:Y:S01]  /*22f0*/  UMOV UR20, UR36 ;  /* 0x0000002400147c82 */ /* 0x000fe20008000000 */
[----:B------:R-:W-:Y:S01]  /*2300*/  UMOV UR12, UR36 ;  /* 0x00000024000c7c82 */ /* 0x000fe20008000000 */
[----:B------:R-:W-:Y:S01]  /*2310*/  UMOV UR9, UR17 ;  /* 0x0000001100097c82 */ /* 0x000fe20008000000 */
[----:B------:R-:W-:Y:S01]  /*2320*/  UMOV UR10, UR18 ;  /* 0x00000012000a7c82 */ /* 0x000fe20008000000 */
[----:B------:R2:W-:Y:S01]  /*2330*/  UTMALDG.3D.MULTICAST [UR16], [UR14], UR4, desc[UR32] ;  /* 0x000020100e0073b4 */ /* 0x0005e20008011804 */
[----:B------:R-:W-:-:S04]  /*2340*/  UIADD3 UR6, UPT, UPT, UR6, 0x1, URZ ;  /* 0x0000000106067890 */ /* 0x000fc8000fffe0ff */
[----:B------:R-:W-:Y:S01]  /*2350*/  UISETP.NE.AND UP0, UPT, UR6, UR13, UPT ;  /* 0x0000000d0600728c */ /* 0x000fe2000bf05270 */
[----:B------:R4:W-:Y:S01]  /*2360*/  UTMALDG.3D.MULTICAST [UR8], [UR22], UR5, desc[UR32] ;  /* 0x00002008160073b4 */ /* 0x0009e20008011805 */
[----:B--2---:R-:W-:-:S07]  /*2370*/  UMOV UR4, UR7 ;  /* 0x0000000700047c82 */ /* 0x004fce0008000000 */
[----:B----4-:R-:W-:Y:S05]  /*2380*/  BRA.U UP0, `(.L_x_39) ;  /* 0xfffffffd004c7547 */ /* 0x010fea000b83ffff */
.L_x_33:
[C---:B------:R-:W-:Y:S01]  /*2390*/  LEA R3, R11.reuse, UR21, 0x3 ;  /* 0x000000150b037c11 */ /* 0x040fe2000f8e18ff */
[----:B------:R-:W-:Y:S01]  /*23a0*/  NOP ;  /* 0x0000000000007918 */ /* 0x000fe20000000000 */
[----:B-1----:R-:W-:Y:S02]  /*23b0*/  SHF.L.U32 R0, R10, 0x1f, RZ ;  /* 0x0000001f0a007819 */ /* 0x002fe400000006ff */
[----:B------:R-:W-:Y:S02]  /*23c0*/  LEA R4, R11, UR21, 0x4 ;  /* 0x000000150b047c11 */ /* 0x000fe4000f8e20ff */
[----:B---3--:R-:W1:Y:S02]  /*23d0*/  SYNCS.PHASECHK.TRANS64.TRYWAIT P0, [R3+URZ+0x160], R0 ;  /* 0x00016000030075a7 */ /* 0x008e6400080011ff */
[----:B-1----:R-:W-:Y:S05]  /*23e0*/  @!P0 BRA `(.L_x_40) ;  /* 0x0000006c002c8947 */ /* 0x002fea0003800000 */
.L_x_155:
[----:B------:R-:W3:Y:S01]  /*23f0*/  LDS.128 R4, [R4+0x1f0] ;  /* 0x0001f00004047984 */ /* 0x000ee20000000c00 */
[----:B------:R-:W-:Y:S01]  /*2400*/  UISETP.GE.AND UP0, UPT, UR42, 0x1, UPT ;  /* 0x000000012a00788c */ /* 0x000fe2000bf06270 */
[----:B------:R-:W-:Y:S01]  /*2410*/  @!PT LDS RZ, [RZ] ;  /* 0x00000000fffff984 */ /* 0x000fe20000000800 */
[----:B------:R-:W-:Y:S01]  /*2420*/  @!PT LDS RZ, [RZ] ;  /* 0x00000000fffff984 */ /* 0x000fe20000000800 */
[----:B------:R-:W-:Y:S01]  /*2430*/  @!PT LDS RZ, [RZ] ;  /* 0x00000000fffff984 */ /* 0x000fe20000000800 */
[----:B------:R-:W-:Y:S01]  /*2440*/  @!PT LDS RZ, [RZ] ;  /* 0x00000000fffff984 */ /* 0x000fe20000000800 */
[----:B------:R4:W-:Y:S06]  /*2450*/  MEMBAR.ALL.CTA ;  /* 0x0000000000007992 */ /* 0x0009ec0000008000 */
[----:B----4-:R-:W4:Y:S01]  /*2460*/  FENCE.VIEW.ASYNC.S ;  /* 0x00000000000073c6 */ /* 0x010f220000000000 */
[----:B---3--:R-:W-:-:S13]  /*2470*/  LOP3.LUT P0, RZ, R6, 0x1, RZ, 0xc0, !PT ;  /* 0x0000000106ff7812 */ /* 0x008fda000780c0ff */
[----:B----4-:R-:W-:Y:S01]  /*2480*/  VOTEU.ANY UP1, P0 ;  /* 0x0000000000ff7886 */ /* 0x010fe20000020100 */
[----:B------:R-:W-:-:S13]  /*2490*/  PLOP3.LUT P0, PT, PT, PT, UP1, 0x80, 0x8 ;  /* 0x000000000008781c */ /* 0x000fda0003f0f018 */
[----:B-1----:R-:W-:Y:S02]  /*24a0*/  @P0 LOP3.LUT R0, R5, 0xffff, RZ, 0xc0, !PT ;  /* 0x0000ffff05000812 */ /* 0x002fe400078ec0ff */
[----:B------:R-:W-:Y:S02]  /*24b0*/  @P0 MOV R2, R4 ;  /* 0x0000000400020202 */ /* 0x000fe40000000f00 */
[----:B------:R-:W-:Y:S01]  /*24c0*/  @P0 R2UR UR5, R0 ;  /* 0x00000000000502ca */ /* 0x000fe200000e0000 */
[----:B------:R-:W-:Y:S01]  /*24d0*/  VIADD R0, R3, 0x170 ;  /* 0x0000017003007836 */ /* 0x000fe20000000000 */
[----:B------:R-:W-:Y:S02]  /*24e0*/  @P0 SHF.R.U32.HI R4, RZ, 0x10, R5 ;  /* 0x00000010ff040819 */ /* 0x000fe40000011605 */
[----:B------:R-:W-:Y:S02]  /*24f0*/  @P0 R2UR UR6, R2 ;  /* 0x00000000020602ca */ /* 0x000fe400000e0000 */
[----:B------:R-:W-:-:S02]  /*2500*/  PRMT R0, RZ, 0x654, R0 ;  /* 0x00000654ff007816 */ /* 0x000fc40000000000 */
[----:B------:R-:W-:Y:S02]  /*2510*/  @P0 R2UR UR4, R4 ;  /* 0x00000000040402ca */ /* 0x000fe400000e0000 */
[----:B------:R1:W-:Y:S03]  /*2520*/  SYNCS.ARRIVE.TRANS64.RED.A1T0 RZ, [R0+URZ], RZ ;  /* 0x000000ff00ff79a7 */ /* 0x0003e600081004ff */
[----:B------:R-:W-:-:S04]  /*2530*/  @UP1 UMOV UR39, UR5 ;  /* 0x0000000500271c82 */ /* 0x000fc80008000000 */
[----:B------:R-:W-:-:S04]  /*2540*/  @UP1 UMOV UR40, UR6 ;  /* 0x0000000600281c82 */ /* 0x000fc80008000000 */
[----:B------:R-:W-:Y:S01]  /*2550*/  @UP1 UMOV UR36, UR4 ;  /* 0x0000000400241c82 */ /* 0x000fe20008000000 */
[----:B------:R-:W-:Y:S05]  /*2560*/  BRA.U !UP0, `(.L_x_41) ;  /* 0x0000000108d47547 */ /* 0x000fea000b800000 */
[----:B------:R-:W2:Y:S01]  /*2570*/  LDCU.128 UR12, c[0x0][0xb10] ;  /* 0x00016200ff0c77ac */ /* 0x000ea20008000c00 */
[----:B------:R-:W3:Y:S01]  /*2580*/  LDCU UR22, c[0x0][0xb20] ;  /* 0x00016400ff1677ac */ /* 0x000ee20008000800 */
[----:B------:R-:W4:Y:S01]  /*2590*/  LDCU UR20, c[0x0][0xb0c] ;  /* 0x00016180ff1477ac */ /* 0x000f220008000800 */
[----:B------:R-:W1:Y:S01]  /*25a0*/  LDCU.64 UR8, c[0x0][0xb28] ;  /* 0x00016500ff0877ac */ /* 0x000e620008000a00 */
[----:B------:R-:W-:Y:S02]  /*25b0*/  UISETP.NE.AND UP3, UPT, UR42, 0x1, UPT ;  /* 0x000000012a00788c */ /* 0x000fe4000bf65270 */
[----:B--2---:R-:W-:Y:S02]  /*25c0*/  UIMAD.WIDE.U32 UR10, UR41, UR15, URZ ;  /* 0x0000000f290a72a5 */ /* 0x004fe4000f8e00ff */
[----:B------:R-:W-:Y:S02]  /*25d0*/  UIMAD.WIDE.U32 UR4, UR43, UR12, URZ ;  /* 0x0000000c2b0472a5 */ /* 0x000fe4000f8e00ff */
[----:B------:R-:W-:-:S02]  /*25e0*/  UISETP.NE.AND UP0, UPT, UR14, 0x1, UPT ;  /* 0x000000010e00788c */ /* 0x000fc4000bf05270 */
[----:B------:R-:W-:Y:S01]  /*25f0*/  UIMAD.WIDE.U32 UR18, UR39, UR15, URZ ;  /* 0x0000000f271272a5 */ /* 0x000fe2000f8e00ff */
[----:B------:R-:W-:Y:S02]  /*2600*/  UMOV UR10, UR11 ;  /* 0x0000000b000a7c82 */ /* 0x000fe40008000000 */
[----:B------:R-:W-:Y:S01]  /*2610*/  UMOV UR4, UR5 ;  /* 0x0000000500047c82 */ /* 0x000fe20008000000 */
[----:B---3--:R-:W-:Y:S02]  /*2620*/  USHF.R.U32.HI UR10, URZ, UR22, UR10 ;  /* 0x00000016ff0a7299 */ /* 0x008fe4000801160a */
[----:B----4-:R-:W-:Y:S02]  /*2630*/  UISETP.NE.AND UP2, UPT, UR20, 0x1, UPT ;  /* 0x000000011400788c */ /* 0x010fe4000bf45270 */
[----:B------:R-:W-:Y:S02]  /*2640*/  USHF.R.U32.HI UR4, URZ, UR13, UR4 ;  /* 0x0000000dff047299 */ /* 0x000fe40008011604 */
[----:B------:R-:W-:-:S02]  /*2650*/  USEL UR5, UR41, UR10, !UP0 ;  /* 0x0000000a29057287 */ /* 0x000fc4000c000000 */
[----:B------:R-:W-:Y:S02]  /*2660*/  USEL UR6, UR43, UR4, !UP2 ;  /* 0x000000042b067287 */ /* 0x000fe4000d000000 */
[----:B-1----:R-:W-:Y:S01]  /*2670*/  UIMAD.WIDE.U32 UR10, UR5, UR8, URZ ;  /* 0x00000008050a72a5 */ /* 0x002fe2000f8e00ff */
[----:B------:R-:W-:Y:S01]  /*2680*/  UMOV UR4, UR19 ;  /* 0x0000001300047c82 */ /* 0x000fe20008000000 */
[----:B------:R-:W-:Y:S02]  /*2690*/  UIMAD.WIDE.U32 UR16, UR40, UR12, URZ ;  /* 0x0000000c281072a5 */ /* 0x000fe4000f8e00ff */
[----:B------:R-:W-:-:S03]  /*26a0*/  UIMAD.WIDE.U32 UR18, UR6, UR8, URZ ;  /* 0x00000008061272a5 */ /* 0x000fc6000f8e00ff */
[----:B------:R-:W-:Y:S01]  /*26b0*/  UMOV UR10, UR11 ;  /* 0x0000000b000a7c82 */ /* 0x000fe20008000000 */
[----:B------:R-:W-:Y:S02]  /*26c0*/  USHF.R.U32.HI UR4, URZ, UR22, UR4 ;  /* 0x00000016ff047299 */ /* 0x000fe40008011604 */
[----:B------:R-:W-:Y:S01]  /*26d0*/  @UP3 USHF.R.U32.HI UR5, URZ, UR9, UR10 ;  /* 0x00000009ff053299 */ /* 0x000fe2000801160a */
[----:B------:R-:W-:Y:S01]  /*26e0*/  UMOV UR16, UR17 ;  /* 0x0000001100107c82 */ /* 0x000fe20008000000 */
[----:B------:R-:W-:Y:S01]  /*26f0*/  UMOV UR18, UR19 ;  /* 0x0000001300127c82 */ /* 0x000fe20008000000 */
[----:B------:R-:W-:Y:S02]  /*2700*/  USHF.R.U32.HI UR13, URZ, UR13, UR16 ;  /* 0x0000000dff0d7299 */ /* 0x000fe40008011610 */
[----:B------:R-:W-:Y:S02]  /*2710*/  USEL UR4, UR39, UR4, !UP0 ;  /* 0x0000000427047287 */ /* 0x000fe4000c000000 */
[----:B------:R-:W-:-:S02]  /*2720*/  @UP3 USHF.R.U32.HI UR6, URZ, UR9, UR18 ;  /* 0x00000009ff063299 */ /* 0x000fc40008011612 */
[----:B------:R-:W-:Y:S02]  /*2730*/  UIMAD UR10, UR42, UR5, URZ ;  /* 0x000000052a0a72a4 */ /* 0x000fe4000f8e02ff */
[----:B------:R-:W-:Y:S02]  /*2740*/  USEL UR5, UR40, UR13, !UP2 ;  /* 0x0000000d28057287 */ /* 0x000fe4000d000000 */
[----:B------:R-:W-:Y:S02]  /*2750*/  UIMAD UR12, UR42, UR6, URZ ;  /* 0x000000062a0c72a4 */ /* 0x000fe4000f8e02ff */
[----:B------:R-:W-:Y:S02]  /*2760*/  UISETP.GE.AND UP0, UPT, UR4, UR10, UPT ;  /* 0x0000000a0400728c */ /* 0x000fe4000bf06270 */
[----:B------:R-:W-:Y:S02]  /*2770*/  UIMAD.WIDE.U32 UR10, UR4, UR8, URZ ;  /* 0x00000008040a72a5 */ /* 0x000fe4000f8e00ff */
[----:B------:R-:W-:-:S02]  /*2780*/  UISETP.GE.OR UP0, UPT, UR5, UR12, UP0 ;  /* 0x0000000c0500728c */ /* 0x000fc40008706670 */
        /* <DEDUP_REMOVED lines=19> */
.L_x_41:
[----:B------:R-:W3:Y:S02]  /*28c0*/  LDCU UR4, c[0x0][0xb30] ;  /* 0x00016600ff0477ac */ /* 0x000ee40008000800 */
[----:B---3--:R-:W-:-:S09]  /*28d0*/  UISETP.NE.AND UP0, UPT, UR4, 0x1, UPT ;  /* 0x000000010400788c */ /* 0x008fd2000bf05270 */
[----:B------:R-:W-:Y:S05]  /*28e0*/  BRA.U UP0, `(.L_x_42) ;  /* 0x0000000100447547 */ /* 0x000fea000b800000 */
[----:B------:R-:W3:Y:S01]  /*28f0*/  LDCU.128 UR12, c[0x0][0xb10] ;  /* 0x00016200ff0c77ac */ /* 0x000ee20008000c00 */
[----:B------:R-:W4:Y:S01]  /*2900*/  LDCU UR10, c[0x0][0xb0c] ;  /* 0x00016180ff0a77ac */ /* 0x000f220008000800 */
[----:B------:R-:W1:Y:S01]  /*2910*/  LDCU UR6, c[0x0][0xb20] ;  /* 0x00016400ff0677ac */ /* 0x000e620008000800 */
[----:B---3--:R-:W-:Y:S02]  /*2920*/  UIMAD.WIDE.U32 UR8, UR40, UR12, URZ ;  /* 0x0000000c280872a5 */ /* 0x008fe4000f8e00ff */
[----:B------:R-:W-:Y:S02]  /*2930*/  UIMAD.WIDE.U32 UR4, UR39, UR15, URZ ;  /* 0x0000000f270472a5 */ /* 0x000fe4000f8e00ff */
[----:B----4-:R-:W-:Y:S02]  /*2940*/  UISETP.NE.AND UP2, UPT, UR10, 0x1, UPT ;  /* 0x000000010a00788c */ /* 0x010fe4000bf45270 */
[----:B------:R-:W-:Y:S01]  /*2950*/  UISETP.NE.AND UP0, UPT, UR14, 0x1, UPT ;  /* 0x000000010e00788c */ /* 0x000fe2000bf05270 */
[----:B------:R-:W-:-:S02]  /*2960*/  UMOV UR8, UR9 ;  /* 0x0000000900087c82 */ /* 0x000fc40008000000 */
[----:B------:R-:W-:Y:S01]  /*2970*/  UMOV UR4, UR5 ;  /* 0x0000000500047c82 */ /* 0x000fe20008000000 */
[----:B------:R-:W-:Y:S02]  /*2980*/  USHF.R.U32.HI UR13, URZ, UR13, UR8 ;  /* 0x0000000dff0d7299 */ /* 0x000fe40008011608 */
[----:B-1----:R-:W-:Y:S02]  /*2990*/  USHF.R.U32.HI UR4, URZ, UR6, UR4 ;  /* 0x00000006ff047299 */ /* 0x002fe40008011604 */
[----:B------:R-:W-:Y:S02]  /*29a0*/  USEL UR5, UR40, UR13, !UP2 ;  /* 0x0000000d28057287 */ /* 0x000fe4000d000000 */
[----:B------:R-:W-:-:S04]  /*29b0*/  USEL UR4, UR39, UR4, !UP0 ;  /* 0x0000000427047287 */ /* 0x000fc8000c000000 */
[----:B------:R-:W-:Y:S02]  /*29c0*/  UIADD3 UR6, UPT, UPT, UR5, -UR4, URZ ;  /* 0x8000000405067290 */ /* 0x000fe4000fffe0ff */
[----:B------:R-:W-:Y:S02]  /*29d0*/  UIADD3 UR4, UPT, UPT, -UR5, UR4, URZ ;  /* 0x0000000405047290 */ /* 0x000fe4000fffe1ff */
[----:B------:R-:W-:Y:S02]  /*29e0*/  UIMAD UR39, UR6, UR14, UR39 ;  /* 0x0000000e062772a4 */ /* 0x000fe4000f8e0227 */
[----:B------:R-:W-:-:S12]  /*29f0*/  UIMAD UR40, UR4, UR10, UR40 ;  /* 0x0000000a042872a4 */ /* 0x000fd8000f8e0228 */
.L_x_42:
[----:B------:R-:W-:Y:S01]  /*2a00*/  VIADD R11, R11, 0x1 ;  /* 0x000000010b0b7836 */ /* 0x000fe20000000000 */
[----:B------:R-:W-:Y:S02]  /*2a10*/  R2UR UR5, R48 ;  /* 0x00000000300572ca */ /* 0x000fe400000e0000 */
[----:B------:R-:W-:Y:S02]  /*2a20*/  R2UR UR4, R47 ;  /* 0x000000002f0472ca */ /* 0x000fe400000e0000 */
[C---:B------:R-:W-:Y:S02]  /*2a30*/  ISETP.NE.AND P0, PT, R11.reuse, 0x2, PT ;  /* 0x000000020b00780c */ /* 0x040fe40003f05270 */
[----:B------:R-:W-:Y:S02]  /*2a40*/  PLOP3.LUT P1, PT, PT, PT, PT, 0x80, 0x8 ;  /* 0x000000000008781c */ /* 0x000fe40003f2f070 */
[----:B-1----:R-:W-:Y:S02]  /*2a50*/  SEL R0, RZ, 0x1, P0 ;  /* 0x00000001ff007807 */ /* 0x002fe40000000000 */
[----:B------:R-:W-:-:S02]  /*2a60*/  SEL R11, R11, RZ, P0 ;  /* 0x000000ff0b0b7207 */ /* 0x000fc40000000000 */
[----:B------:R-:W-:Y:S01]  /*2a70*/  LOP3.LUT R10, R10, R0, RZ, 0x3c, !PT ;  /* 0x000000000a0a7212 */ /* 0x000fe200078e3cff */
[----:B------:R-:W-:Y:S02]  /*2a80*/  UIADD3 UR16, UPT, UPT, UR40, UR5, URZ ;  /* 0x0000000528107290 */ /* 0x000fe4000fffe0ff */
[----:B------:R-:W-:Y:S01]  /*2a90*/  UIADD3 UR20, UPT, UPT, UR39, UR4, URZ ;  /* 0x0000000427147290 */ /* 0x000fe2000fffe0ff */
[----:B------:R-:W-:Y:S11]  /*2aa0*/  BRA.U UP1, `(.L_x_43) ;  /* 0xfffffff101447547 */ /* 0x000ff6000b83ffff */
[----:B------:R-:W-:Y:S01]  /*2ab0*/  UIADD3 UR21, UPT, UPT, UR21, 0x88, URZ ;  /* 0x0000008815157890 */ /* 0x000fe2000fffe0ff */
[----:B------:R-:W-:-:S03]  /*2ac0*/  SHF.L.U32 R2, R12, 0x1f, RZ ;  /* 0x0000001f0c027819 */ /* 0x000fc600000006ff */
[----:B------:R-:W-:-:S09]  /*2ad0*/  ULEA UR4, UR7, UR21, 0x3 ;  /* 0x0000001507047291 */ /* 0x000fd2000f8e18ff */
[----:B------:R-:W1:Y:S02]  /*2ae0*/  SYNCS.PHASECHK.TRANS64.TRYWAIT P0, [UR4], R2 ;  /* 0x00000002ff0075a7 */ /* 0x000e640008001104 */
[----:B-1----:R-:W-:Y:S05]  /*2af0*/  @!P0 BRA `(.L_x_44) ;  /* 0x00000064007c8947 */ /* 0x002fea0003800000 */
.L_x_157:
[----:B------:R-:W-:-:S04]  /*2b00*/  UIADD3 UR4, UPT, UPT, UR7, 0x1, URZ ;  /* 0x0000000107047890 */ /* 0x000fc8000fffe0ff */
[----:B------:R-:W-:-:S04]  /*2b10*/  UISETP.NE.AND UP0, UPT, UR4, 0x11, UPT ;  /* 0x000000110400788c */ /* 0x000fc8000bf05270 */
[----:B------:R-:W-:Y:S02]  /*2b20*/  USEL UR6, URZ, 0x1, UP0 ;  /* 0x00000001ff067887 */ /* 0x000fe40008000000 */
[----:B------:R-:W-:-:S04]  /*2b30*/  USEL UR4, UR4, URZ, UP0 ;  /* 0x000000ff04047287 */ /* 0x000fc80008000000 */
[----:B------:R-:W-:Y:S01]  /*2b40*/  ULEA UR5, UR4, UR21, 0x3 ;  /* 0x0000001504057291 */ /* 0x000fe2000f8e18ff */
[----:B-1----:R-:W-:-:S04]  /*2b50*/  LOP3.LUT R2, R12, UR6, RZ, 0x3c, !PT ;  /* 0x000000060c027c12 */ /* 0x002fc8000f8e3cff */
[----:B------:R-:W-:-:S04]  /*2b60*/  SHF.L.U32 R3, R2, 0x1f, RZ ;  /* 0x0000001f02037819 */ /* 0x000fc800000006ff */
[----:B------:R-:W1:Y:S02]  /*2b70*/  SYNCS.PHASECHK.TRANS64.TRYWAIT P0, [UR5], R3 ;  /* 0x00000003ff0075a7 */ /* 0x000e640008001105 */
[----:B-1----:R-:W-:Y:S05]  /*2b80*/  @!P0 BRA `(.L_x_45) ;  /* 0x0000006400708947 */ /* 0x002fea0003800000 */
.L_x_159:
[----:B------:R-:W-:-:S04]  /*2b90*/  UIADD3 UR4, UPT, UPT, UR4, 0x1, URZ ;  /* 0x0000000104047890 */ /* 0x000fc8000fffe0ff */
[----:B------:R-:W-:-:S04]  /*2ba0*/  UISETP.NE.AND UP0, UPT, UR4, 0x11, UPT ;  /* 0x000000110400788c */ /* 0x000fc8000bf05270 */
[----:B------:R-:W-:Y:S02]  /*2bb0*/  USEL UR6, URZ, 0x1, UP0 ;  /* 0x00000001ff067887 */ /* 0x000fe40008000000 */
[----:B------:R-:W-:-:S04]  /*2bc0*/  USEL UR4, UR4, URZ, UP0 ;  /* 0x000000ff04047287 */ /* 0x000fc80008000000 */
[----:B------:R-:W-:Y:S01]  /*2bd0*/  ULEA UR5, UR4, UR21, 0x3 ;  /* 0x0000001504057291 */ /* 0x000fe2000f8e18ff */
[----:B------:R-:W-:-:S04]  /*2be0*/  LOP3.LUT R2, R2, UR6, RZ, 0x3c, !PT ;  /* 0x0000000602027c12 */ /* 0x000fc8000f8e3cff */
[----:B-1----:R-:W-:-:S04]  /*2bf0*/  SHF.L.U32 R3, R2, 0x1f, RZ ;  /* 0x0000001f02037819 */ /* 0x002fc800000006ff */
[----:B------:R-:W1:Y:S02]  /*2c00*/  SYNCS.PHASECHK.TRANS64.TRYWAIT P0, [UR5], R3 ;  /* 0x00000003ff0075a7 */ /* 0x000e640008001105 */
[----:B-1----:R-:W-:Y:S05]  /*2c10*/  @!P0 BRA `(.L_x_46) ;  /* 0x0000006400648947 */ /* 0x002fea0003800000 */
.L_x_161:
        /* <DEDUP_REMOVED lines=9> */
.L_x_163:
        /* <DEDUP_REMOVED lines=9> */
.L_x_165:
        /* <DEDUP_REMOVED lines=9> */
.L_x_167:
        /* <DEDUP_REMOVED lines=9> */
.L_x_169:
        /* <DEDUP_REMOVED lines=9> */
.L_x_171:
        /* <DEDUP_REMOVED lines=9> */
.L_x_173:
        /* <DEDUP_REMOVED lines=9> */
.L_x_175:
        /* <DEDUP_REMOVED lines=9> */
.L_x_177:
        /* <DEDUP_REMOVED lines=9> */
.L_x_179:
        /* <DEDUP_REMOVED lines=9> */
.L_x_181:
        /* <DEDUP_REMOVED lines=9> */
.L_x_183:
        /* <DEDUP_REMOVED lines=9> */
.L_x_185:
        /* <DEDUP_REMOVED lines=9> */
.L_x_187:
[----:B------:R-:W-:-:S04]  /*3370*/  UIADD3 UR4, UPT, UPT, UR4, 0x1, URZ ;  /* 0x0000000104047890 */ /* 0x000fc8000fffe0ff */
[----:B------:R-:W-:-:S04]  /*3380*/  UISETP.NE.AND UP0, UPT, UR4, 0x11, UPT ;  /* 0x000000110400788c */ /* 0x000fc8000bf05270 */
[----:B------:R-:W-:Y:S02]  /*3390*/  USEL UR5, URZ, 0x1, UP0 ;  /* 0x00000001ff057887 */ /* 0x000fe40008000000 */
[----:B------:R-:W-:-:S04]  /*33a0*/  USEL UR4, UR4, URZ, UP0 ;  /* 0x000000ff04047287 */ /* 0x000fc80008000000 */
[----:B------:R-:W-:Y:S01]  /*33b0*/  ULEA UR4, UR4, UR21, 0x3 ;  /* 0x0000001504047291 */ /* 0x000fe2000f8e18ff */
[----:B------:R-:W-:-:S04]  /*33c0*/  LOP3.LUT R2, R2, UR5, RZ, 0x3c, !PT ;  /* 0x0000000502027c12 */ /* 0x000fc8000f8e3cff */
[----:B------:R-:W-:Y:S01]  /*33d0*/  SHF.L.U32 R2, R2, 0x1f, RZ ;  /* 0x0000001f02027819 */ /* 0x000fe200000006ff */
[----:B-1----:R-:W-:-:S07]  /*33e0*/  IMAD.U32 R0, RZ, RZ, UR4 ;  /* 0x00000004ff007e24 */ /* 0x002fce000f8e00ff */
.L_x_60:
[----:B-1----:R1:W3:Y:S02]  /*33f0*/  SYNCS.PHASECHK.TRANS64.TRYWAIT P0, [R0+URZ], R2 ;  /* 0x00000002000075a7 */ /* 0x0022e400080011ff */
[----:B---3--:R-:W-:Y:S05]  /*3400*/  @!P0 NANOSLEEP.SYNCS 0x989680 ;  /* 0x009896800000895d */ /* 0x008fea0003900000 */
[----:B------:R-:W3:Y:S02]  /*3410*/  @!P0 SYNCS.PHASECHK.TRANS64 P0, [R0+URZ], R2 ;  /* 0x00000002000085a7 */ /* 0x000ee400080010ff */
[----:B--23--:R-:W-:Y:S05]  /*3420*/  @P0 EXIT ;  /* 0x000000000000094d */ /* 0x00cfea0003800000 */
[----:B------:R-:W-:Y:S05]  /*3430*/  BRA `(.L_x_60) ;  /* 0xfffffffc00ec7947 */ /* 0x000fea000383ffff */
.L_x_23:
[----:B------:R-:W2:Y:S02]  /*3440*/  S2UR UR4, SR_CgaCtaId ;  /* 0x00000000000479c3 */ /* 0x000ea40000008800 */
[----:B--2---:R-:W-:-:S04]  /*3450*/  UISETP.NE.AND UP0, UPT, UR4, URZ, UPT ;  /* 0x000000ff0400728c */ /* 0x004fc8000bf05270 */
[----:B------:R-:W-:-:S09]  /*3460*/  UISETP.NE.OR UP0, UPT, UR17, 0x1, UP0 ;  /* 0x000000011100788c */ /* 0x000fd20008705670 */
[----:B------:R-:W-:Y:S05]  /*3470*/  BRA.U UP0, `(.L_x_61) ;  /* 0x00000005004c7547 */ /* 0x000fea000b800000 */
[----:B------:R-:W2:Y:S01]  /*3480*/  S2UR UR5, SR_CgaCtaId ;  /* 0x00000000000579c3 */ /* 0x000ea20000008800 */
[----:B------:R-:W-:Y:S01]  /*3490*/  UMOV UR4, 0x400 ;  /* 0x0000040000047882 */ /* 0x000fe20000000000 */
[----:B------:R-:W-:Y:S01]  /*34a0*/  ISETP.GE.U32.AND P2, PT, R0, 0x4, PT ;  /* 0x000000040000780c */ /* 0x000fe20003f46070 */
[----:B------:R-:W-:Y:S01]  /*34b0*/  IMAD.MOV.U32 R12, RZ, RZ, 0x1 ;  /* 0x00000001ff0c7424 */ /* 0x000fe200078e00ff */
[----:B------:R-:W-:Y:S02]  /*34c0*/  CS2R R10, SRZ ;  /* 0x00000000000a7805 */ /* 0x000fe4000001ff00 */
[----:B------:R-:W-:Y:S01]  /*34d0*/  CS2R R8, SRZ ;  /* 0x0000000000087805 */ /* 0x000fe2000001ff00 */
[----:B--2---:R-:W-:-:S03]  /*34e0*/  ULEA UR6, UR5, UR4, 0x18 ;  /* 0x0000000405067291 */ /* 0x004fc6000f8ec0ff */
[----:B------:R-:W-:-:S09]  /*34f0*/  UMOV UR5, URZ ;  /* 0x000000ff00057c82 */ /* 0x000fd20008000000 */
.L_x_65:
[----:B------:R-:W-:Y:S02]  /*3500*/  LEA R2, R8, UR6, 0x3 ;  /* 0x0000000608027c11 */ /* 0x000fe4000f8e18ff */
[----:B------:R-:W-:-:S03]  /*3510*/  SHF.L.U32 R4, R9, 0x1f, RZ ;  /* 0x0000001f09047819 */ /* 0x000fc600000006ff */
[----:B------:R-:W-:Y:S01]  /*3520*/  VIADD R5, R2, 0x1d0 ;  /* 0x000001d002057836 */ /* 0x000fe20000000000 */
[----:B------:R-:W2:Y:S02]  /*3530*/  SYNCS.PHASECHK.TRANS64.TRYWAIT P0, [R2+URZ+0x1c0], R4 ;  /* 0x0001c004020075a7 */ /* 0x000ea400080011ff */
[----:B--2---:R-:W-:Y:S05]  /*3540*/  @!P0 BRA `(.L_x_62) ;  /* 0x0000006000688947 */ /* 0x004fea0003800000 */
.L_x_188:
[----:B------:R-:W-:Y:S01]  /*3550*/  ULEA UR4, UR5, UR6, 0x3 ;  /* 0x0000000605047291 */ /* 0x000fe2000f8e18ff */
[----:B--2---:R-:W-:Y:S01]  /*3560*/  PRMT R2, RZ, 0x654, R5 ;  /* 0x00000654ff027816 */ /* 0x004fe20000000005 */
[----:B------:R-:W-:Y:S01]  /*3570*/  @!P2 IMAD.MOV.U32 R4, RZ, RZ, 0x10 ;  /* 0x00000010ff04a424 */ /* 0x000fe200078e00ff */
[----:B------:R-:W-:Y:S01]  /*3580*/  SHF.L.U32 R5, R12, 0x1f, RZ ;  /* 0x0000001f0c057819 */ /* 0x000fe200000006ff */
[----:B------:R-:W-:Y:S01]  /*3590*/  UIADD3 UR7, UPT, UPT, UR4, 0x160, URZ ;  /* 0x0000016004077890 */ /* 0x000fe2000fffe0ff */
[----:B------:R2:W-:Y:S05]  /*35a0*/  SYNCS.ARRIVE.TRANS64.RED.A1T0 RZ, [R2+URZ], RZ ;  /* 0x000000ff02ff79a7 */ /* 0x0005ea00081004ff */
[----:B------:R-:W-:Y:S01]  /*35b0*/  IMAD.U32 R6, RZ, RZ, UR7 ;  /* 0x00000007ff067e24 */ /* 0x000fe2000f8e00ff */
[----:B------:R-:W3:Y:S04]  /*35c0*/  SYNCS.PHASECHK.TRANS64.TRYWAIT P0, [UR4+0x170], R5 ;  /* 0x00017005ff0075a7 */ /* 0x000ee80008001104 */
[----:B------:R-:W-:Y:S01]  /*35d0*/  PRMT R6, R0, 0x654, R6 ;  /* 0x0000065400067816 */ /* 0x000fe20000000006 */
[----:B--23--:R-:W-:Y:S06]  /*35e0*/  @!P0 BRA `(.L_x_63) ;  /* 0x0000006000548947 */ /* 0x00cfec0003800000 */
.L_x_190:
[----:B------:R-:W-:Y:S01]  /*35f0*/  ULEA UR8, UR5, UR6, 0x4 ;  /* 0x0000000605087291 */ /* 0x000fe2000f8e20ff */
[----:B------:R-:W-:Y:S01]  /*3600*/  SEL R3, R6, R3, !P2 ;  /* 0x0000000306037207 */ /* 0x000fe20005000000 */
[----:B------:R-:W-:Y:S01]  /*3610*/  UIADD3 UR9, UPT, UPT, UR4, 0x160, URZ ;  /* 0x0000016004097890 */ /* 0x000fe2000fffe0ff */
[----:B--2---:R-:W-:Y:S01]  /*3620*/  LEA R2, R11, UR6, 0x3 ;  /* 0x000000060b027c11 */ /* 0x004fe2000f8e18ff */
[----:B------:R-:W-:Y:S01]  /*3630*/  UIADD3 UR8, UPT, UPT, UR8, 0x1f0, URZ ;  /* 0x000001f008087890 */ /* 0x000fe2000fffe0ff */
[----:B------:R2:W-:Y:S01]  /*3640*/  @!P2 SYNCS.ARRIVE.TRANS64.RED RZ, [R3+URZ], R4 ;  /* 0x0000000403ffa9a7 */ /* 0x0005e200080004ff */
[----:B------:R-:W-:Y:S01]  /*3650*/  UIADD3 UR4, UPT, UPT, UR5, 0x1, URZ ;  /* 0x0000000105047890 */ /* 0x000fe2000fffe0ff */
[----:B------:R-:W-:-:S03]  /*3660*/  VIADD R8, R8, 0x1 ;  /* 0x0000000108087836 */ /* 0x000fc60000000000 */
[----:B------:R-:W-:Y:S02]  /*3670*/  UISETP.NE.AND UP0, UPT, UR4, 0x2, UPT ;  /* 0x000000020400788c */ /* 0x000fe4000bf05270 */
[----:B------:R-:W-:Y:S01]  /*3680*/  ISETP.NE.AND P0, PT, R8, 0x2, PT ;  /* 0x000000020800780c */ /* 0x000fe20003f05270 */
[----:B------:R-:W-:Y:S06]  /*3690*/  UGETNEXTWORKID.BROADCAST [UR8], [UR9] ;  /* 0x00000000080073ca */ /* 0x000fec0008000100 */
[----:B------:R-:W-:Y:S02]  /*36a0*/  USEL UR7, URZ, 0x1, UP0 ;  /* 0x00000001ff077887 */ /* 0x000fe40008000000 */
[----:B------:R-:W-:-:S04]  /*36b0*/  USEL UR5, UR4, URZ, UP0 ;  /* 0x000000ff04057287 */ /* 0x000fc80008000000 */
[----:B------:R-:W-:Y:S02]  /*36c0*/  LOP3.LUT R12, R12, UR7, RZ, 0x3c, !PT ;  /* 0x000000070c0c7c12 */ /* 0x000fe4000f8e3cff */
[----:B--2---:R-:W-:-:S04]  /*36d0*/  SHF.L.U32 R4, R10, 0x1f, RZ ;  /* 0x0000001f0a047819 */ /* 0x004fc800000006ff */
[----:B------:R-:W2:Y:S02]  /*36e0*/  SYNCS.PHASECHK.TRANS64.TRYWAIT P1, [R2+URZ+0x160], R4 ;  /* 0x00016004020075a7 */ /* 0x000ea400080211ff */
[----:B--2---:R-:W-:Y:S05]  /*36f0*/  @!P1 BRA `(.L_x_64) ;  /* 0x0000006000289947 */ /* 0x004fea0003800000 */
.L_x_191:
[C---:B--2---:R-:W-:Y:S01]  /*3700*/  LEA R4, R11.reuse, UR6, 0x4 ;  /* 0x000000060b047c11 */ /* 0x044fe2000f8e20ff */
[----:B------:R-:W-:Y:S01]  /*3710*/  VIADD R2, R2, 0x170 ;  /* 0x0000017002027836 */ /* 0x000fe20000000000 */
[----:B------:R-:W-:Y:S01]  /*3720*/  SEL R8, R8, RZ, P0 ;  /* 0x000000ff08087207 */ /* 0x000fe20000000000 */
[----:B------:R-:W-:-:S03]  /*3730*/  VIADD R11, R11, 0x1 ;  /* 0x000000010b0b7836 */ /* 0x000fc60000000000 */
[----:B------:R-:W2:Y:S01]  /*3740*/  LDS.128 R4, [R4+0x1f0] ;  /* 0x0001f00004047984 */ /* 0x000ea20000000c00 */
[----:B------:R-:W-:Y:S02]  /*3750*/  PRMT R2, RZ, 0x654, R2 ;  /* 0x00000654ff027816 */ /* 0x000fe40000000002 */
[C---:B------:R-:W-:Y:S01]  /*3760*/  ISETP.NE.AND P1, PT, R11.reuse, 0x2, PT ;  /* 0x000000020b00780c */ /* 0x040fe20003f25270 */
[----:B------:R-:W-:Y:S01]  /*3770*/  @!PT LDS RZ, [RZ] ;  /* 0x00000000fffff984 */ /* 0x000fe20000000800 */
[----:B------:R-:W-:Y:S01]  /*3780*/  @!PT LDS RZ, [RZ] ;  /* 0x00000000fffff984 */ /* 0x000fe20000000800 */
[----:B------:R-:W-:Y:S01]  /*3790*/  @!PT LDS RZ, [RZ] ;  /* 0x00000000fffff984 */ /* 0x000fe20000000800 */
[----:B------:R-:W-:Y:S01]  /*37a0*/  @!PT LDS RZ, [RZ] ;  /* 0x00000000fffff984 */ /* 0x000fe20000000800 */
[----:B------:R3:W-:Y:S06]  /*37b0*/  MEMBAR.ALL.CTA ;  /* 0x0000000000007992 */ /* 0x0007ec0000008000 */
[----:B---3--:R-:W3:Y:S01]  /*37c0*/  FENCE.VIEW.ASYNC.S ;  /* 0x00000000000073c6 */ /* 0x008ee20000000000 */
[----:B------:R-:W-:Y:S01]  /*37d0*/  SEL R11, R11, RZ, P1 ;  /* 0x000000ff0b0b7207 */ /* 0x000fe20000800000 */
[----:B---3--:R3:W-:Y:S01]  /*37e0*/  SYNCS.ARRIVE.TRANS64.RED.A1T0 RZ, [R2+URZ], RZ ;  /* 0x000000ff02ff79a7 */ /* 0x0087e200081004ff */
[----:B--2---:R-:W-:-:S02]  /*37f0*/  LOP3.LUT P3, RZ, R6, 0x1, RZ, 0xc0, !PT ;  /* 0x0000000106ff7812 */ /* 0x004fc4000786c0ff */
[----:B------:R-:W-:-:S04]  /*3800*/  SEL R4, RZ, 0x1, P1 ;  /* 0x00000001ff047807 */ /* 0x000fc80000800000 */
[----:B------:R-:W-:Y:S02]  /*3810*/  LOP3.LUT R10, R10, R4, RZ, 0x3c, !PT ;  /* 0x000000040a0a7212 */ /* 0x000fe400078e3cff */
[----:B---3--:R-:W-:-:S04]  /*3820*/  SEL R2, RZ, 0x1, P0 ;  /* 0x00000001ff027807 */ /* 0x008fc80000000000 */
[----:B------:R-:W-:Y:S01]  /*3830*/  LOP3.LUT R9, R9, R2, RZ, 0x3c, !PT ;  /* 0x0000000209097212 */ /* 0x000fe200078e3cff */
[----:B------:R-:W-:Y:S06]  /*3840*/  @P3 BRA `(.L_x_65) ;  /* 0xfffffffc002c3947 */ /* 0x000fec000383ffff */
[----:B------:R-:W-:Y:S01]  /*3850*/  ULEA UR4, UR5, UR6, 0x3 ;  /* 0x0000000605047291 */ /* 0x000fe2000f8e18ff */
[----:B------:R-:W-:-:S08]  /*3860*/  SHF.L.U32 R2, R12, 0x1f, RZ ;  /* 0x0000001f0c027819 */ /* 0x000fd000000006ff */
[----:B------:R-:W2:Y:S02]  /*3870*/  SYNCS.PHASECHK.TRANS64 P0, [UR4+0x170], R2 ;  /* 0x00017002ff0075a7 */ /* 0x000ea40008001004 */
[----:B--2---:R-:W-:Y:S05]  /*3880*/  @P0 BRA `(.L_x_66) ;  /* 0x0000000000080947 */ /* 0x004fea0003800000 */
[----:B------:R-:W2:Y:S02]  /*3890*/  SYNCS.PHASECHK.TRANS64.TRYWAIT P0, [UR4+0x170], R2 ;  /* 0x00017002ff0075a7 */ /* 0x000ea40008001104 */
[----:B--2---:R-:W-:Y:S05]  /*38a0*/  @!P0 BRA `(.L_x_67) ;  /* 0x0000005c00d08947 */ /* 0x004fea0003800000 */
.L_x_66:
[----:B------:R-:W-:-:S04]  /*38b0*/  UIADD3 UR7, UPT, UPT, UR5, 0x1, URZ ;  /* 0x0000000105077890 */ /* 0x000fc8000fffe0ff */
[----:B------:R-:W-:-:S04]  /*38c0*/  UISETP.NE.AND UP0, UPT, UR7, 0x2, UPT ;  /* 0x000000020700788c */ /* 0x000fc8000bf05270 */
[----:B------:R-:W-:Y:S02]  /*38d0*/  USEL UR8, URZ, 0x1, UP0 ;  /* 0x00000001ff087887 */ /* 0x000fe40008000000 */
[----:B------:R-:W-:-:S04]  /*38e0*/  USEL UR7, UR7, URZ, UP0 ;  /* 0x000000ff07077287 */ /* 0x000fc80008000000 */
[----:B------:R-:W-:Y:S01]  /*38f0*/  ULEA UR7, UR7, UR6, 0x3 ;  /* 0x0000000607077291 */ /* 0x000fe2000f8e18ff */
[----:B--2---:R-:W-:-:S04]  /*3900*/  LOP3.LUT R2, R12, UR8, RZ, 0x3c, !PT ;  /* 0x000000080c027c12 */ /* 0x004fc8000f8e3cff */
[----:B------:R-:W-:-:S04]  /*3910*/  SHF.L.U32 R0, R2, 0x1f, RZ ;  /* 0x0000001f02007819 */ /* 0x000fc800000006ff */
[----:B------:R-:W2:Y:S02]  /*3920*/  SYNCS.PHASECHK.TRANS64 P0, [UR7+0x170], R0 ;  /* 0x00017000ff0075a7 */ /* 0x000ea40008001007 */
[----:B-12---:R-:W-:Y:S05]  /*3930*/  @P0 EXIT ;  /* 0x000000000000094d */ /* 0x006fea0003800000 */
[----:B------:R-:W-:Y:S02]  /*3940*/  SHF.L.U32 R2, R2, 0x1f, RZ ;  /* 0x0000001f02027819 */ /* 0x000fe400000006ff */
[----:B------:R-:W-:-:S07]  /*3950*/  MOV R0, UR7 ;  /* 0x0000000700007c02 */ /* 0x000fce0008000f00 */
.L_x_68:
[----:B-1----:R1:W2:Y:S02]  /*3960*/  SYNCS.PHASECHK.TRANS64.TRYWAIT P0, [R0+URZ+0x170], R2 ;  /* 0x00017002000075a7 */ /* 0x0022a400080011ff */
[----:B--2---:R-:W-:Y:S05]  /*3970*/  @!P0 NANOSLEEP.SYNCS 0x989680 ;  /* 0x009896800000895d */ /* 0x004fea0003900000 */
[----:B------:R-:W2:Y:S02]  /*3980*/  @!P0 SYNCS.PHASECHK.TRANS64 P0, [R0+URZ+0x170], R2 ;  /* 0x00017002000085a7 */ /* 0x000ea400080010ff */
[----:B--2---:R-:W-:Y:S05]  /*3990*/  @P0 EXIT ;  /* 0x000000000000094d */ /* 0x004fea0003800000 */
[----:B------:R-:W-:Y:S05]  /*39a0*/  BRA `(.L_x_68) ;  /* 0xfffffffc00ec7947 */ /* 0x000fea000383ffff */
.L_x_61:
[----:B------:R-:W-:Y:S05]  /*39b0*/  BRA.U UP4, `(.L_x_69) ;  /* 0x0000000d04a07547 */ /* 0x000fea000b800000 */
[----:B------:R-:W2:Y:S01]  /*39c0*/  S2UR UR7, SR_CgaCtaId ;  /* 0x00000000000779c3 */ /* 0x000ea20000008800 */
[----:B------:R-:W-:Y:S01]  /*39d0*/  UMOV UR4, 0x40 ;  /* 0x0000004000047882 */ /* 0x000fe20000000000 */
[----:B------:R-:W-:Y:S01]  /*39e0*/  NOP ;  /* 0x0000000000007918 */ /* 0x000fe20000000000 */
[----:B------:R-:W-:Y:S01]  /*39f0*/  UMOV UR6, 0x400 ;  /* 0x0000040000067882 */ /* 0x000fe20000000000 */
[----:B--2---:R-:W-:Y:S02]  /*3a00*/  ULEA UR5, UR7, UR4, 0x18 ;  /* 0x0000000407057291 */ /* 0x004fe4000f8ec0ff */
[----:B------:R-:W-:-:S07]  /*3a10*/  ULEA UR6, UR7, UR6, 0x18 ;  /* 0x0000000607067291 */ /* 0x000fce000f8ec0ff */
[----:B------:R-:W2:Y:S02]  /*3a20*/  LDS.U8 R0, [UR5+0x1c] ;  /* 0x00001c05ff007984 */ /* 0x000ea40008000000 */
[----:B--2---:R-:W-:-:S13]  /*3a30*/  ISETP.NE.AND P0, PT, R0, RZ, PT ;  /* 0x000000ff0000720c */ /* 0x004fda0003f05270 */
[----:B------:R-:W-:Y:S05]  /*3a40*/  @P0 BRA `(.L_x_70) ;  /* 0x0000000000580947 */ /* 0x000fea0003800000 */
[----:B------:R-:W-:-:S13]  /*3a50*/  ELECT P0, URZ, PT ;  /* 0x0000000000ff782f */ /* 0x000fda0003800000 */
[----:B------:R-:W-:Y:S05]  /*3a60*/  @!P0 BRA `(.L_x_71) ;  /* 0x0000000000608947 */ /* 0x000fea0003800000 */
[----:B------:R-:W-:Y:S01]  /*3a70*/  UMOV UR4, 0x10 ;  /* 0x0000001000047882 */ /* 0x000fe20000000000 */
[----:B------:R-:W-:Y:S01]  /*3a80*/  HFMA2 R0, -RZ, RZ, 0, 5.9604644775390625e-08 ;  /* 0x00000001ff007431 */ /* 0x000fe200000001ff */
[----:B------:R-:W-:-:S03]  /*3a90*/  MOV R3, 0xffff ;  /* 0x0000ffff00037802 */ /* 0x000fc60000000f00 */
[----:B------:R-:W-:Y:S04]  /*3aa0*/  DEPBAR.LE SB2, 0x36 ;  /* 0x0000ad800000791a */ /* 0x000fe80000000000 */
[----:B------:R-:W2:Y:S02]  /*3ab0*/  UTCATOMSWS.FIND_AND_SET.ALIGN UP0, UR4, UR4 ;  /* 0x00000004000475e3 */ /* 0x000ea40008000800 */
[----:B--2---:R-:W-:Y:S01]  /*3ac0*/  MOV R4, UR4 ;  /* 0x0000000400047c02 */ /* 0x004fe20008000f00 */
[----:B------:R-:W-:Y:S06]  /*3ad0*/  BRA.U UP0, `(.L_x_72) ;  /* 0x0000000100187547 */ /* 0x000fec000b800000 */
.L_x_73:
[----:B------:R-:W-:Y:S05]  /*3ae0*/  NANOSLEEP 0x64 ;  /* 0x000000640000795d */ /* 0x000fea0003800000 */
[----:B------:R-:W-:-:S05]  /*3af0*/  UMOV UR4, 0x10 ;  /* 0x0000001000047882 */ /* 0x000fca0000000000 */
[----:B------:R-:W-:Y:S04]  /*3b00*/  DEPBAR.LE SB2, 0x36 ;  /* 0x0000ad800000791a */ /* 0x000fe80000000000 */
[----:B------:R-:W2:Y:S02]  /*3b10*/  UTCATOMSWS.FIND_AND_SET.ALIGN UP0, UR4, UR4 ;  /* 0x00000004000475e3 */ /* 0x000ea40008000800 */
[----:B--2---:R-:W-:Y:S01]  /*3b20*/  MOV R4, UR4 ;  /* 0x0000000400047c02 */ /* 0x004fe20008000f00 */
[----:B------:R-:W-:Y:S05]  /*3b30*/  BRA.U !UP0, `(.L_x_73) ;  /* 0xfffffffd08e87547 */ /* 0x000fea000b83ffff */
.L_x_72:
[-C--:B------:R-:W-:Y:S02]  /*3b40*/  SHF.L.U32 R3, R3, R4.reuse, RZ ;  /* 0x0000000403037219 */ /* 0x080fe400000006ff */
[----:B------:R-:W-:Y:S01]  /*3b50*/  SHF.L.U32 R0, R0, R4, RZ ;  /* 0x0000000400007219 */ /* 0x000fe200000006ff */
[----:B------:R-:W-:Y:S02]  /*3b60*/  IMAD.SHL.U32 R4, R4, 0x20, RZ ;  /* 0x0000002004047824 */ /* 0x000fe400078e00ff */
[----:B------:R2:W-:Y:S04]  /*3b70*/  ATOMS.OR RZ, [UR5+0x14], R3 ;  /* 0x00001403ffff798c */ /* 0x0005e8000b000005 */
[----:B------:R2:W-:Y:S04]  /*3b80*/  ATOMS.OR RZ, [UR5+0x18], R0 ;  /* 0x00001800ffff798c */ /* 0x0005e8000b000005 */
[----:B------:R2:W-:Y:S01]  /*3b90*/  STS [UR6+0x210], R4 ;  /* 0x00021004ff007988 */ /* 0x0005e20008000806 */
[----:B------:R-:W-:Y:S05]  /*3ba0*/  BRA `(.L_x_71) ;  /* 0x0000000000107947 */ /* 0x000fea0003800000 */
.L_x_70:
[----:B------:R-:W-:Y:S02]  /*3bb0*/  MOV R0, 0xffffffff ;  /* 0xffffffff00007802 */ /* 0x000fe40000000f00 */
[----:B------:R-:W-:-:S03]  /*3bc0*/  MOV R4, 0x3bf0 ;  /* 0x00003bf000047802 */ /* 0x000fc60000000f00 */
[----:B------:R2:W-:Y:S04]  /*3bd0*/  STS [UR6+0x210], R0 ;  /* 0x00021000ff007988 */ /* 0x0005e80008000806 */
[----:B-12--5:R-:W-:Y:S05]  /*3be0*/  CALL.REL.NOINC `($__internal_1_$__cuda_sm10x_tcgen05_guardrail_trap_phase_invalid_during_alloc) ;  /* 0x0000006400187944 */ /* 0x026fea0003c00000 */
.L_x_71:
[----:B------:R-:W-:Y:S05]  /*3bf0*/  WARPSYNC.ALL ;  /* 0x0000000000007948 */ /* 0x000fea0003800000 */
[----:B------:R-:W3:Y:S01]  /*3c00*/  S2UR UR4, SR_CgaCtaId ;  /* 0x00000000000479c3 */ /* 0x000ee20000008800 */
[----:B------:R-:W-:Y:S01]  /*3c10*/  UMOV UR17, 0x400 ;  /* 0x0000040000117882 */ /* 0x000fe20000000000 */
[----:B------:R-:W-:-:S06]  /*3c20*/  NOP ;  /* 0x0000000000007918 */ /* 0x000fcc0000000000 */
[----:B------:R-:W-:Y:S06]  /*3c30*/  BAR.ARV 0x6, 0xa0 ;  /* 0x0182800000007b1d */ /* 0x000fec0000002000 */
[----:B------:R-:W4:Y:S01]  /*3c40*/  LDCU UR5, c[0x0][0x38c] ;  /* 0x00007180ff0577ac */ /* 0x000f220008000800 */
[----:B------:R-:W-:Y:S01]  /*3c50*/  LOP3.LUT R2, R2, 0xffff, RZ, 0xc0, !PT ;  /* 0x0000ffff02027812 */ /* 0x000fe200078ec0ff */
[----:B------:R-:W-:Y:S01]  /*3c60*/  IMAD.MOV.U32 R11, RZ, RZ, 0x1 ;  /* 0x00000001ff0b7424 */ /* 0x000fe200078e00ff */
[----:B------:R-:W-:Y:S01]  /*3c70*/  CS2R R8, SRZ ;  /* 0x0000000000087805 */ /* 0x000fe2000001ff00 */
[----:B------:R-:W1:Y:S01]  /*3c80*/  LDCU UR8, c[0x0][0x38c] ;  /* 0x00007180ff0877ac */ /* 0x000e620008000800 */
[----:B------:R-:W-:Y:S01]  /*3c90*/  R2UR UR19, R2 ;  /* 0x00000000021372ca */ /* 0x000fe200000e0000 */
[----:B------:R-:W-:Y:S01]  /*3ca0*/  IMAD.MOV.U32 R10, RZ, RZ, RZ ;  /* 0x000000ffff0a7224 */ /* 0x000fe200078e00ff */
[----:B------:R-:W-:Y:S01]  /*3cb0*/  UMOV UR22, URZ ;  /* 0x000000ff00167c82 */ /* 0x000fe20008000000 */
[----:B------:R-:W-:Y:S01]  /*3cc0*/  UMOV UR14, URZ ;  /* 0x000000ff000e7c82 */ /* 0x000fe20008000000 */
[----:B---3--:R-:W-:Y:S01]  /*3cd0*/  ULEA UR17, UR4, UR17, 0x18 ;  /* 0x0000001104117291 */ /* 0x008fe2000f8ec0ff */
[----:B------:R-:W-:Y:S01]  /*3ce0*/  UMOV UR26, 0x0 ;  /* 0x00000000001a7882 */ /* 0x000fe20000000000 */
[----:B------:R-:W-:-:S02]  /*3cf0*/  UMOV UR27, 0x4200490 ;  /* 0x04200490001b7882 */ /* 0x000fc40000000000 */
[----:B------:R-:W-:Y:S02]  /*3d00*/  UIADD3 UR6, UPT, UPT, UR17, 0x4600, URZ ;  /* 0x0000460011067890 */ /* 0x000fe4000fffe0ff */
[----:B------:R-:W-:Y:S02]  /*3d10*/  UIADD3 UR7, UPT, UPT, UR17, 0x15600, URZ ;  /* 0x0001560011077890 */ /* 0x000fe4000fffe0ff */
[----:B----4-:R-:W-:Y:S01]  /*3d20*/  UIADD3 UR5, UPT, UPT, UR5, 0x1f, URZ ;  /* 0x0000001f05057890 */ /* 0x010fe2000fffe0ff */
[----:B--2---:R-:W2:Y:S01]  /*3d30*/  LDS R0, [UR17+0x210] ;  /* 0x00021011ff007984 */ /* 0x004ea20008000800 */
[----:B------:R-:W-:Y:S02]  /*3d40*/  USHF.R.U32.HI UR6, URZ, 0x4, UR6 ;  /* 0x00000004ff067899 */ /* 0x000fe40008011606 */
[----:B------:R-:W-:Y:S02]  /*3d50*/  USHF.R.S32.HI UR4, URZ, 0x1f, UR5 ;  /* 0x0000001fff047899 */ /* 0x000fe40008011405 */
[----:B------:R-:W-:-:S02]  /*3d60*/  ULOP3.LUT UR6, UR6, 0x3fff, URZ, 0xc0, !UPT ;  /* 0x00003fff06067892 */ /* 0x000fc4000f8ec0ff */
[----:B------:R-:W-:Y:S02]  /*3d70*/  ULEA.HI UR4, UR4, UR5, URZ, 0x5 ;  /* 0x0000000504047291 */ /* 0x000fe4000f8f28ff */
[----:B------:R-:W-:Y:S02]  /*3d80*/  USHF.R.U32.HI UR5, URZ, 0x4, UR7 ;  /* 0x00000004ff057899 */ /* 0x000fe40008011607 */
[----:B------:R-:W-:Y:S02]  /*3d90*/  USHF.R.S32.HI UR28, URZ, 0x5, UR4 ;  /* 0x00000005ff1c7899 */ /* 0x000fe40008011404 */
[----:B------:R-:W-:Y:S02]  /*3da0*/  ULOP3.LUT UR5, UR5, 0x3fff, URZ, 0xc0, !UPT ;  /* 0x00003fff05057892 */ /* 0x000fe4000f8ec0ff */
[----:B------:R-:W-:Y:S02]  /*3db0*/  UISETP.LT.AND UP0, UPT, UR28, 0x1, UPT ;  /* 0x000000011c00788c */ /* 0x000fe4000bf01270 */
[----:B------:R-:W-:-:S02]  /*3dc0*/  ULOP3.LUT UR20, UR6, 0x10000, URZ, 0xfc, !UPT ;  /* 0x0001000006147892 */ /* 0x000fc4000f8efcff */
[----:B------:R-:W-:Y:S02]  /*3dd0*/  USEL UR29, UR28, 0x1, !UP0 ;  /* 0x000000011c1d7887 */ /* 0x000fe4000c000000 */
[----:B------:R-:W-:Y:S02]  /*3de0*/  ULOP3.LUT UR21, UR5, 0x10000, URZ, 0xfc, !UPT ;  /* 0x0001000005157892 */ /* 0x000fe4000f8efcff */
[----:B------:R-:W-:Y:S02]  /*3df0*/  UIADD3 UR29, UPT, UPT, -UR29, URZ, URZ ;  /* 0x000000ff1d1d7290 */ /* 0x000fe4000fffe1ff */
[----:B-1----:R-:W-:Y:S01]  /*3e00*/  UISETP.GE.AND UP4, UPT, UR8, 0x1, UPT ;  /* 0x000000010800788c */ /* 0x002fe2000bf86270 */
[----:B------:R-:W-:Y:S01]  /*3e10*/  UMOV UR24, 0x0 ;  /* 0x0000000000187882 */ /* 0x000fe20000000000 */
[----:B------:R-:W-:Y:S01]  /*3e20*/  UMOV UR25, 0x4200490 ;  /* 0x0420049000197882 */ /* 0x000fe20000000000 */
[----:B--2---:R-:W-:-:S15]  /*3e30*/  R2UR UR30, R0 ;  /* 0x00000000001e72ca */ /* 0x004fde00000e0000 */
.L_x_80:
[----:B------:R-:W-:Y:S02]  /*3e40*/  LEA R0, R10, UR17, 0x3 ;  /* 0x000000110a007c11 */ /* 0x000fe4000f8e18ff */
[----:B------:R-:W-:Y:S02]  /*3e50*/  SHF.L.U32 R2, R9, 0x1f, RZ ;  /* 0x0000001f09027819 */ /* 0x000fe400000006ff */
[----:B------:R-:W-:Y:S01]  /*3e60*/  PLOP3.LUT P0, PT, PT, PT, UP4, 0x80, 0x8 ;  /* 0x000000000008781c */ /* 0x000fe20003f0f048 */
[----:B------:R-:W-:Y:S01]  /*3e70*/  VIADD R3, R0, 0x170 ;  /* 0x0000017000037836 */ /* 0x000fe20000000000 */
[----:B-1----:R-:W1:Y:S02]  /*3e80*/  SYNCS.PHASECHK.TRANS64.TRYWAIT P1, [R0+URZ+0x160], R2 ;  /* 0x00016002000075a7 */ /* 0x002e6400080211ff */
[----:B-1-3--:R-:W-:Y:S09]  /*3e90*/  @!P1 BRA `(.L_x_74) ;  /* 0x00000058006c9947 */ /* 0x00aff20003800000 */
.L_x_193:
[----:B------:R-:W-:Y:S01]  /*3ea0*/  LEA R4, R10, UR17, 0x4 ;  /* 0x000000110a047c11 */ /* 0x000fe2000f8e20ff */
[----:B------:R-:W-:Y:S01]  /*3eb0*/  @UP4 ULEA UR4, UR14, UR17, 0x3 ;  /* 0x000000110e044291 */ /* 0x000fe2000f8e18ff */
[----:B------:R-:W-:Y:S01]  /*3ec0*/  PLOP3.LUT P2, PT, PT, PT, PT, 0x80, 0x8 ;  /* 0x000000000008781c */ /* 0x000fe20003f4f070 */
[----:B------:R-:W-:Y:S01]  /*3ed0*/  ULEA UR23, UR22, UR17, 0x3 ;  /* 0x0000001116177291 */ /* 0x000fe2000f8e18ff */
[----:B------:R-:W-:Y:S02]  /*3ee0*/  PRMT R3, RZ, 0x654, R3 ;  /* 0x00000654ff037816 */ /* 0x000fe40000000003 */
[----:B------:R-:W2:Y:S01]  /*3ef0*/  LDS.128 R4, [R4+0x1f0] ;  /* 0x0001f00004047984 */ /* 0x000ea20000000c00 */
[----:B-1----:R-:W-:Y:S02]  /*3f00*/  @P0 SHF.L.U32 R2, R8, 0x1f, RZ ;  /* 0x0000001f08020819 */ /* 0x002fe400000006ff */
[----:B------:R-:W-:Y:S01]  /*3f10*/  SHF.L.U32 R0, R11, 0x1f, RZ ;  /* 0x0000001f0b007819 */ /* 0x000fe200000006ff */
[----:B------:R-:W-:Y:S01]  /*3f20*/  @!PT LDS RZ, [RZ] ;  /* 0x00000000fffff984 */ /* 0x000fe20000000800 */
[----:B------:R-:W-:Y:S01]  /*3f30*/  @!PT LDS RZ, [RZ] ;  /* 0x00000000fffff984 */ /* 0x000fe20000000800 */
[----:B------:R-:W-:Y:S01]  /*3f40*/  @!PT LDS RZ, [RZ] ;  /* 0x00000000fffff984 */ /* 0x000fe20000000800 */
[----:B------:R-:W-:Y:S01]  /*3f50*/  @!PT LDS RZ, [RZ] ;  /* 0x00000000fffff984 */ /* 0x000fe20000000800 */
[----:B------:R1:W-:Y:S06]  /*3f60*/  MEMBAR.ALL.CTA ;  /* 0x0000000000007992 */ /* 0x0003ec0000008000 */
[----:B-1----:R-:W1:Y:S02]  /*3f70*/  FENCE.VIEW.ASYNC.S ;  /* 0x00000000000073c6 */ /* 0x002e640000000000 */
[----:B-1----:R1:W-:Y:S01]  /*3f80*/  SYNCS.ARRIVE.TRANS64.RED.A1T0 RZ, [R3+URZ], RZ ;  /* 0x000000ff03ff79a7 */ /* 0x0023e200081004ff */
[----:B------:R1:W3:Y:S01]  /*3f90*/  @P0 SYNCS.PHASECHK.TRANS64.TRYWAIT P2, [UR4], R2 ;  /* 0x00000002ff0005a7 */ /* 0x0002e20008041104 */
[----:B------:R-:W-:Y:S01]  /*3fa0*/  ULEA.HI UR4, UR22, UR22, URZ, 0x1 ;  /* 0x0000001616047291 */ /* 0x000fe2000f8f08ff */
[----:B--2---:R-:W-:-:S03]  /*3fb0*/  LOP3.LUT P1, RZ, R6, 0x1, RZ, 0xc0, !PT ;  /* 0x0000000106ff7812 */ /* 0x004fc6000782c0ff */
[----:B------:R-:W-:Y:S02]  /*3fc0*/  USHF.L.U32 UR18, UR4, 0x6, URZ ;  /* 0x0000000604127899 */ /* 0x000fe400080006ff */
[----:B------:R-:W-:Y:S02]  /*3fd0*/  ULOP3.LUT UR4, UR4, 0xffe, URZ, 0xc0, !UPT ;  /* 0x00000ffe04047892 */ /* 0x000fe4000f8ec0ff */
[----:B------:R-:W-:Y:S02]  /*3fe0*/  ULOP3.LUT UR18, UR18, 0xffffff80, URZ, 0xc0, !UPT ;  /* 0xffffff8012127892 */ /* 0x000fe4000f8ec0ff */
[----:B------:R-:W-:Y:S02]  /*3ff0*/  UIADD3 UR4, UPT, UPT, -UR4, UR22, URZ ;  /* 0x0000001604047290 */ /* 0x000fe4000fffe1ff */
[----:B------:R-:W-:Y:S01]  /*4000*/  UIADD3 UR18, UPT, UPT, UR30, UR18, URZ ;  /* 0x000000121e127290 */ /* 0x000fe2000fffe0ff */
[----:B------:R-:W2:Y:S03]  /*4010*/  SYNCS.PHASECHK.TRANS64.TRYWAIT P0, [UR23+0x1a0], R0 ;  /* 0x0001a000ff0075a7 */ /* 0x000ea60008001117 */
[----:B------:R-:W-:Y:S01]  /*4020*/  ULEA UR18, UR4, UR18, 0x14 ;  /* 0x0000001204127291 */ /* 0x000fe2000f8ea0ff */
[----:B-123--:R-:W-:Y:S11]  /*4030*/  @!P0 BRA `(.L_x_75) ;  /* 0x0000005800188947 */ /* 0x00eff60003800000 */
.L_x_195:
[----:B------:R-:W-:Y:S01]  /*4040*/  IADD3 R10, PT, PT, R10, 0x1, RZ ;  /* 0x000000010a0a7810 */ /* 0x000fe20007ffe0ff */
[----:B------:R-:W-:Y:S06]  /*4050*/  BRA.U !UP4, `(.L_x_76) ;  /* 0x000000010c987547 */ /* 0x000fec000b800000 */
[----:B------:R-:W-:Y:S01]  /*4060*/  UPLOP3.LUT UP2, UPT, UPT, UPT, UPT, 0x40, 0x4 ;  /* 0x000000000004789c */ /* 0x000fe20003f4e870 */
[----:B------:R-:W-:Y:S01]  /*4070*/  UMOV UR16, UR29 ;  /* 0x0000001d00107c82 */ /* 0x000fe20008000000 */
[----:B------:R-:W-:Y:S01]  /*4080*/  UMOV UR15, UR28 ;  /* 0x0000001c000f7c82 */ /* 0x000fe20008000000 */
[----:B------:R-:W-:-:S08]  /*4090*/  UMOV UR6, UR14 ;  /* 0x0000000e00067c82 */ /* 0x000fd00008000000 */
.L_x_79:
[----:B------:R-:W-:Y:S02]  /*40a0*/  UIADD3 UR16, UPT, UPT, UR16, 0x1, URZ ;  /* 0x0000000110107890 */ /* 0x000fe4000fffe0ff */
[----:B--2---:R-:W-:Y:S02]  /*40b0*/  ULEA UR5, UR6, UR17, 0x3 ;  /* 0x0000001106057291 */ /* 0x004fe4000f8e18ff */
[----:B------:R-:W-:Y:S01]  /*40c0*/  UISETP.NE.AND UP3, UPT, UR16, URZ, UPT ;  /* 0x000000ff1000728c */ /* 0x000fe2000bf65270 */
[----:B---3--:R-:W-:Y:S10]  /*40d0*/  @P2 BRA `(.L_x_77) ;  /* 0x00000000000c2947 */ /* 0x008ff40003800000 */
[----:B-1----:R-:W-:Y:S04]  /*40e0*/  SHF.L.U32 R2, R8, 0x1f, RZ ;  /* 0x0000001f08027819 */ /* 0x002fe800000006ff */
[----:B------:R-:W1:Y:S02]  /*40f0*/  SYNCS.PHASECHK.TRANS64.TRYWAIT P0, [UR5], R2 ;  /* 0x00000002ff0075a7 */ /* 0x000e640008001105 */
[----:B-1----:R-:W-:Y:S05]  /*4100*/  @!P0 BRA `(.L_x_78) ;  /* 0x0000005400fc8947 */ /* 0x002fea0003800000 */
.L_x_77:
[----:B------:R-:W-:Y:S01]  /*4110*/  UISETP.NE.AND UP0, UPT, UR15, 0x1, UPT ;  /* 0x000000010f00788c */ /* 0x000fe2000bf05270 */
[----:B------:R-:W-:Y:S01]  /*4120*/  PLOP3.LUT P2, PT, PT, PT, PT, 0x80, 0x8 ;  /* 0x000000000008781c */ /* 0x000fe20003f4f070 */
[----:B------:R-:W-:Y:S02]  /*4130*/  UIADD3 UR4, UPT, UPT, UR6, 0x1, URZ ;  /* 0x0000000106047890 */ /* 0x000fe4000fffe0ff */
[----:B------:R-:W-:Y:S02]  /*4140*/  ULEA UR12, UR6, UR21, 0x9 ;  /* 0x00000015060c7291 */ /* 0x000fe4000f8e48ff */
[----:B------:R-:W-:Y:S01]  /*4150*/  UISETP.NE.AND UP1, UPT, UR4, 0x11, UPT ;  /* 0x000000110400788c */ /* 0x000fe2000bf25270 */
[----:B------:R-:W-:Y:S01]  /*4160*/  PLOP3.LUT P0, PT, PT, PT, UP0, 0x80, 0x8 ;  /* 0x000000000008781c */ /* 0x000fe20003f0f008 */
[----:B------:R-:W-:Y:S02]  /*4170*/  UIADD3 UR10, UPT, UPT, UR12, 0x2, URZ ;  /* 0x000000020c0a7890 */ /* 0x000fe4000fffe0ff */
[----:B------:R-:W-:Y:S02]  /*4180*/  USEL UR7, URZ, 0x1, UP1 ;  /* 0x00000001ff077887 */ /* 0x000fe40008800000 */
[----:B------:R-:W-:Y:S02]  /*4190*/  USEL UR14, UR4, URZ, UP1 ;  /* 0x000000ff040e7287 */ /* 0x000fe40008800000 */
[----:B------:R-:W-:Y:S02]  /*41a0*/  UIADD3 UR15, UPT, UPT, UR15, -0x1, URZ ;  /* 0xffffffff0f0f7890 */ /* 0x000fe4000fffe0ff */
[----:B------:R-:W-:Y:S01]  /*41b0*/  @UP0 ULEA UR4, UR14, UR17, 0x3 ;  /* 0x000000110e040291 */ /* 0x000fe2000f8e18ff */
[----:B------:R-:W-:Y:S01]  /*41c0*/  LOP3.LUT R8, R8, UR7, RZ, 0x3c, !PT ;  /* 0x0000000708087c12 */ /* 0x000fe2000f8e3cff */
[----:B------:R-:W-:Y:S01]  /*41d0*/  UIADD3 UR7, UPT, UPT, UR5, 0x88, URZ ;  /* 0x0000008805077890 */ /* 0x000fe2000fffe0ff */
[----:B------:R-:W-:Y:S02]  /*41e0*/  UMOV UR13, 0x80004020 ;  /* 0x80004020000d7882 */ /* 0x000fe40000000000 */
[----:B-1----:R-:W-:Y:S01]  /*41f0*/  @P0 SHF.L.U32 R0, R8, 0x1f, RZ ;  /* 0x0000001f08000819 */ /* 0x002fe200000006ff */
[----:B------:R-:W-:Y:S01]  /*4200*/  UMOV UR5, 0x80004020 ;  /* 0x8000402000057882 */ /* 0x000fe20000000000 */
[----:B------:R-:W-:Y:S01]  /*4210*/  UMOV UR11, 0x80004020 ;  /* 0x80004020000b7882 */ /* 0x000fe20000000000 */
[----:B------:R-:W-:Y:S01]  /*4220*/  UMOV UR9, 0x80004020 ;  /* 0x8000402000097882 */ /* 0x000fe20000000000 */
[----:B------:R2:W3:Y:S01]  /*4230*/  @P0 SYNCS.PHASECHK.TRANS64.TRYWAIT P2, [UR4], R0 ;  /* 0x00000000ff0005a7 */ /* 0x0004e20008041104 */
[----:B------:R-:W-:Y:S03]  /*4240*/  ULEA UR4, UR6, UR20, 0x8 ;  /* 0x0000001406047291 */ /* 0x000fe6000f8e40ff */
[----:B------:R-:W-:Y:S01]  /*4250*/  UMOV UR6, UR14 ;  /* 0x0000000e00067c82 */ /* 0x000fe20008000000 */
[----:B------:R-:W-:Y:S05]  /*4260*/  UIADD3 UR8, UPT, UPT, UR4, 0x2, URZ ;  /* 0x0000000204087890 */ /* 0x000fea000fffe0ff */
[----:B------:R2:W-:Y:S01]  /*4270*/  UTCHMMA gdesc[UR4], gdesc[UR12], tmem[UR18], tmem[UR26], idesc[UR27], UP2 ;  /* 0x00ff1a0c040075ea */ /* 0x0005e20009000012 */
[----:B------:R-:W-:Y:S03]  /*4280*/  UPLOP3.LUT UP2, UPT, UPT, UPT, UPT, 0x80, 0x8 ;  /* 0x000000000008789c */ /* 0x000fe60003f4f070 */
[----:B------:R2:W-:Y:S01]  /*4290*/  UTCHMMA gdesc[UR8], gdesc[UR10], tmem[UR18], tmem[UR24], idesc[UR25], UPT ;  /* 0x00ff180a080075ea */ /* 0x0005e2000b800012 */
[----:B------:R2:W-:Y:S01]  /*42a0*/  UTCBAR.MULTICAST [UR7], URZ, UR19 ;  /* 0x000000ff070073e9 */ /* 0x0005e20008000813 */
[----:B------:R-:W-:Y:S06]  /*42b0*/  BRA.U UP3, `(.L_x_79) ;  /* 0xfffffffd03787547 */ /* 0x000fec000b83ffff */
.L_x_76:
[----:B--2---:R-:W-:Y:S01]  /*42c0*/  UIADD3 UR4, UPT, UPT, UR22, 0x1, URZ ;  /* 0x0000000116047890 */ /* 0x004fe2000fffe0ff */
[C---:B------:R-:W-:Y:S01]  /*42d0*/  ISETP.NE.AND P0, PT, R10.reuse, 0x2, PT ;  /* 0x000000020a00780c */ /* 0x040fe20003f05270 */
[----:B------:R-:W-:Y:S02]  /*42e0*/  UIADD3 UR5, UPT, UPT, UR23, 0x180, URZ ;  /* 0x0000018017057890 */ /* 0x000fe4000fffe0ff */
[----:B------:R-:W-:Y:S01]  /*42f0*/  UISETP.NE.AND UP0, UPT, UR4, 0x4, UPT ;  /* 0x000000040400788c */ /* 0x000fe2000bf05270 */
[----:B-1----:R-:W-:Y:S02]  /*4300*/  SEL R0, RZ, 0x1, P0 ;  /* 0x00000001ff007807 */ /* 0x002fe40000000000 */
[----:B------:R-:W-:Y:S01]  /*4310*/  SEL R10, R10, RZ, P0 ;  /* 0x000000ff0a0a7207 */ /* 0x000fe20000000000 */
[----:B------:R-:W-:Y:S01]  /*4320*/  USEL UR6, URZ, 0x1, UP0 ;  /* 0x00000001ff067887 */ /* 0x000fe20008000000 */
[----:B------:R-:W-:Y:S01]  /*4330*/  LOP3.LUT R9, R9, R0, RZ, 0x3c, !PT ;  /* 0x0000000009097212 */ /* 0x000fe200078e3cff */
[----:B------:R-:W-:Y:S01]  /*4340*/  USEL UR22, UR4, URZ, UP0 ;  /* 0x000000ff04167287 */ /* 0x000fe20008000000 */
[----:B------:R1:W-:Y:S03]  /*4350*/  UTCBAR [UR5], URZ ;  /* 0x000000ff050073e9 */ /* 0x0003e600080000ff */
[----:B------:R-:W-:Y:S01]  /*4360*/  LOP3.LUT R11, R11, UR6, RZ, 0x3c, !PT ;  /* 0x000000060b0b7c12 */ /* 0x000fe2000f8e3cff */
[----:B------:R-:W-:Y:S07]  /*4370*/  @P1 BRA `(.L_x_80) ;  /* 0xfffffff800b01947 */ /* 0x000fee000383ffff */
[----:B------:R-:W2:Y:S01]  /*4380*/  S2UR UR8, SR_CgaCtaId ;  /* 0x00000000000879c3 */ /* 0x000ea20000008800 */
[----:B------:R-:W-:Y:S01]  /*4390*/  ELECT P0, URZ, PT ;  /* 0x0000000000ff782f */ /* 0x000fe20003800000 */
[----:B------:R-:W-:Y:S01]  /*43a0*/  IMAD.MOV.U32 R0, RZ, RZ, 0x1 ;  /* 0x00000001ff007424 */ /* 0x000fe200078e00ff */
[----:B------:R-:W-:Y:S01]  /*43b0*/  UIADD3 UR17, UPT, UPT, UR17, 0x1a0, URZ ;  /* 0x000001a011117890 */ /* 0x000fe2000fffe0ff */
[----:B------:R-:W-:Y:S01]  /*43c0*/  SHF.L.U32 R2, R11, 0x1f, RZ ;  /* 0x0000001f0b027819 */ /* 0x000fe200000006ff */
[----:B------:R-:W-:-:S03]  /*43d0*/  UMOV UR4, 0x40 ;  /* 0x0000004000047882 */ /* 0x000fc60000000000 */
[----:B------:R-:W-:Y:S01]  /*43e0*/  UVIRTCOUNT.DEALLOC.SMPOOL 0x80 ;  /* 0x000000800000784c */ /* 0x000fe20000000000 */
[----:B--2---:R-:W-:Y:S02]  /*43f0*/  ULEA UR8, UR8, UR4, 0x18 ;  /* 0x0000000408087291 */ /* 0x004fe4000f8ec0ff */
[----:B------:R-:W-:-:S07]  /*4400*/  ULEA UR4, UR22, UR17, 0x3 ;  /* 0x0000001116047291 */ /* 0x000fce000f8e18ff */
[----:B------:R2:W-:Y:S02]  /*4410*/  @P0 STS.U8 [UR8+0x1c], R0 ;  /* 0x00001c00ff000988 */ /* 0x0005e40008000008 */
[----:B------:R-:W4:Y:S02]  /*4420*/  SYNCS.PHASECHK.TRANS64.TRYWAIT P0, [UR4], R2 ;  /* 0x00000002ff0075a7 */ /* 0x000f240008001104 */
[----:B--2-4-:R-:W-:Y:S05]  /*4430*/  @!P0 BRA `(.L_x_81) ;  /* 0x0000005400488947 */ /* 0x014fea0003800000 */
.L_x_198:
[----:B------:R-:W-:-:S04]  /*4440*/  UIADD3 UR4, UPT, UPT, UR22, 0x1, URZ ;  /* 0x0000000116047890 */ /* 0x000fc8000fffe0ff */
[----:B------:R-:W-:-:S04]  /*4450*/  UISETP.NE.AND UP0, UPT, UR4, 0x4, UPT ;  /* 0x000000040400788c */ /* 0x000fc8000bf05270 */
[----:B------:R-:W-:Y:S02]  /*4460*/  USEL UR6, URZ, 0x1, UP0 ;  /* 0x00000001ff067887 */ /* 0x000fe40008000000 */
[----:B------:R-:W-:-:S04]  /*4470*/  USEL UR4, UR4, URZ, UP0 ;  /* 0x000000ff04047287 */ /* 0x000fc80008000000 */
[----:B-1----:R-:W-:Y:S01]  /*4480*/  ULEA UR5, UR4, UR17, 0x3 ;  /* 0x0000001104057291 */ /* 0x002fe2000f8e18ff */
[----:B--2---:R-:W-:-:S04]  /*4490*/  LOP3.LUT R2, R11, UR6, RZ, 0x3c, !PT ;  /* 0x000000060b027c12 */ /* 0x004fc8000f8e3cff */
[----:B------:R-:W-:-:S04]  /*44a0*/  SHF.L.U32 R3, R2, 0x1f, RZ ;  /* 0x0000001f02037819 */ /* 0x000fc800000006ff */
[----:B------:R-:W1:Y:S02]  /*44b0*/  SYNCS.PHASECHK.TRANS64.TRYWAIT P0, [UR5], R3 ;  /* 0x00000003ff0075a7 */ /* 0x000e640008001105 */
[----:B-1----:R-:W-:Y:S05]  /*44c0*/  @!P0 BRA `(.L_x_82) ;  /* 0x00000054003c8947 */ /* 0x002fea0003800000 */
.L_x_200:
        /* <DEDUP_REMOVED lines=9> */
.L_x_202:
[----:B------:R-:W-:-:S04]  /*4560*/  UIADD3 UR4, UPT, UPT, UR4, 0x1, URZ ;  /* 0x0000000104047890 */ /* 0x000fc8000fffe0ff */
[----:B------:R-:W-:-:S04]  /*4570*/  UISETP.NE.AND UP0, UPT, UR4, 0x4, UPT ;  /* 0x000000040400788c */ /* 0x000fc8000bf05270 */
[----:B------:R-:W-:Y:S02]  /*4580*/  USEL UR5, URZ, 0x1, UP0 ;  /* 0x00000001ff057887 */ /* 0x000fe40008000000 */
[----:B------:R-:W-:-:S04]  /*4590*/  USEL UR4, UR4, URZ, UP0 ;  /* 0x000000ff04047287 */ /* 0x000fc80008000000 */
[----:B------:R-:W-:Y:S01]  /*45a0*/  ULEA UR4, UR4, UR17, 0x3 ;  /* 0x0000001104047291 */ /* 0x000fe2000f8e18ff */
[----:B------:R-:W-:-:S04]  /*45b0*/  LOP3.LUT R2, R2, UR5, RZ, 0x3c, !PT ;  /* 0x0000000502027c12 */ /* 0x000fc8000f8e3cff */
[----:B------:R-:W-:-:S04]  /*45c0*/  SHF.L.U32 R2, R2, 0x1f, RZ ;  /* 0x0000001f02027819 */ /* 0x000fc800000006ff */
[----:B------:R-:W2:Y:S02]  /*45d0*/  SYNCS.PHASECHK.TRANS64.TRYWAIT P0, [UR4], R2 ;  /* 0x00000002ff0075a7 */ /* 0x000ea40008001104 */
[----:B--2---:R-:W-:Y:S05]  /*45e0*/  @!P0 BRA `(.L_x_84) ;  /* 0x0000005400248947 */ /* 0x004fea0003800000 */
.L_x_204:
[----:B------:R-:W-:Y:S01]  /*45f0*/  NOP ;  /* 0x0000000000007918 */ /* 0x000fe20000000000 */
[----:B-1----:R-:W1:Y:S01]  /*4600*/  LDS R0, [UR8+0x14] ;  /* 0x00001408ff007984 */ /* 0x002e620008000800 */
[----:B------:R-:W-:Y:S01]  /*4610*/  ULOP3.LUT UR4, UR30, 0xffff, URZ, 0xc0, !UPT ;  /* 0x0000ffff1e047892 */ /* 0x000fe2000f8ec0ff */
[----:B------:R-:W-:Y:S01]  /*4620*/  UMOV UR5, 0xffff ;  /* 0x0000ffff00057882 */ /* 0x000fe20000000000 */
[----:B------:R-:W-:Y:S02]  /*4630*/  UMOV UR6, 0x1 ;  /* 0x0000000100067882 */ /* 0x000fe40000000000 */
[----:B------:R-:W-:-:S04]  /*4640*/  USHF.R.U32.HI UR4, URZ, 0x5, UR4 ;  /* 0x00000005ff047899 */ /* 0x000fc80008011604 */
[----:B------:R-:W-:Y:S02]  /*4650*/  USHF.L.U32 UR5, UR5, UR4, URZ ;  /* 0x0000000405057299 */ /* 0x000fe400080006ff */
[----:B------:R-:W-:-:S04]  /*4660*/  USHF.L.U32 UR4, UR6, UR4, URZ ;  /* 0x0000000406047299 */ /* 0x000fc800080006ff */
[----:B-1----:R-:W-:-:S04]  /*4670*/  LOP3.LUT R0, R0, UR5, RZ, 0xc0, !PT ;  /* 0x0000000500007c12 */ /* 0x002fc8000f8ec0ff */
[----:B------:R-:W-:-:S13]  /*4680*/  ISETP.NE.AND P0, PT, R0, UR5, PT ;  /* 0x0000000500007c0c */ /* 0x000fda000bf05270 */
[----:B------:R-:W-:Y:S05]  /*4690*/  @P0 BRA `(.L_x_85) ;  /* 0x0000000000580947 */ /* 0x000fea0003800000 */
[----:B------:R-:W1:Y:S02]  /*46a0*/  LDS R0, [UR8+0x18] ;  /* 0x00001808ff007984 */ /* 0x000e640008000800 */
[----:B-1----:R-:W-:-:S04]  /*46b0*/  LOP3.LUT R0, R0, UR4, RZ, 0xc0, !PT ;  /* 0x0000000400007c12 */ /* 0x002fc8000f8ec0ff */
[----:B------:R-:W-:-:S13]  /*46c0*/  ISETP.NE.AND P0, PT, R0, UR4, PT ;  /* 0x0000000400007c0c */ /* 0x000fda000bf05270 */
[----:B------:R-:W-:Y:S05]  /*46d0*/  @P0 BRA `(.L_x_86) ;  /* 0x00000000003c0947 */ /* 0x000fea0003800000 */
[----:B------:R-:W1:Y:S01]  /*46e0*/  S2R R2, SR_LANEID ;  /* 0x0000000000027919 */ /* 0x000e620000000000 */
[----:B------:R-:W-:-:S06]  /*46f0*/  ULOP3.LUT UR5, URZ, UR5, URZ, 0x33, !UPT ;  /* 0x00000005ff057292 */ /* 0x000fcc000f8e33ff */
[----:B------:R-:W-:-:S04]  /*4700*/  IMAD.U32 R0, RZ, RZ, UR5 ;  /* 0x00000005ff007e24 */ /* 0x000fc8000f8e00ff */
[----:B------:R2:W4:Y:S02]  /*4710*/  REDUX UR7, R0 ;  /* 0x00000000000773c4 */ /* 0x0005240000000000 */
[----:B------:R1:W-:Y:S01]  /*4720*/  UTCATOMSWS.AND URZ, UR5 ;  /* 0x0000000500ff79e3 */ /* 0x0003e20008000000 */
[----:B--2---:R-:W-:Y:S01]  /*4730*/  LOP3.LUT R0, RZ, UR4, RZ, 0x33, !PT ;  /* 0x00000004ff007c12 */ /* 0x004fe2000f8e33ff */
[----:B------:R-:W-:Y:S02]  /*4740*/  VOTEU.ANY UR4, UPT, PT ;  /* 0x0000000000047886 */ /* 0x000fe400038e0100 */
[----:B------:R-:W-:Y:S02]  /*4750*/  UFLO.U32 UR4, UR4 ;  /* 0x00000004000472bd */ /* 0x000fe400080e0000 */
[----:B------:R-:W2:Y:S04]  /*4760*/  REDUX UR6, R0 ;  /* 0x00000000000673c4 */ /* 0x000ea80000000000 */
[----:B-1----:R-:W-:-:S02]  /*4770*/  ISETP.EQ.U32.AND P0, PT, R2, UR4, PT ;  /* 0x0000000402007c0c */ /* 0x002fc4000bf02070 */
[----:B----4-:R-:W-:-:S11]  /*4780*/  MOV R2, UR7 ;  /* 0x0000000700027c02 */ /* 0x010fd60008000f00 */
[----:B------:R1:W-:Y:S01]  /*4790*/  @P0 ATOMS.AND RZ, [UR8+0x14], R2 ;  /* 0x00001402ffff098c */ /* 0x0003e2000a800008 */
[----:B--2---:R-:W-:-:S05]  /*47a0*/  IMAD.U32 R0, RZ, RZ, UR6 ;  /* 0x00000006ff007e24 */ /* 0x004fca000f8e00ff */
[----:B------:R1:W-:Y:S01]  /*47b0*/  @P0 ATOMS.AND RZ, [UR8+0x18], R0 ;  /* 0x00001800ffff098c */ /* 0x0003e2000a800008 */
[----:B------:R-:W-:Y:S05]  /*47c0*/  BRA `(.L_x_87) ;  /* 0x0000000000147947 */ /* 0x000fea0003800000 */
.L_x_86:
[----:B------:R-:W-:Y:S02]  /*47d0*/  MOV R2, 0x47f0 ;  /* 0x000047f000027802 */ /* 0x000fe40000000f00 */
[----:B---3-5:R-:W-:Y:S05]  /*47e0*/  CALL.REL.NOINC `($__internal_0_$__cuda_sm10x_tcgen05_guardrail_trap_col_being_dealloced_not_returned_by_alloc) ;  /* 0x00000058000c7944 */ /* 0x028fea0003c00000 */
[----:B------:R-:W-:Y:S05]  /*47f0*/  BRA `(.L_x_87) ;  /* 0x0000000000087947 */ /* 0x000fea0003800000 */
.L_x_85:
[----:B------:R-:W-:Y:S02]  /*4800*/  MOV R2, 0x4820 ;  /* 0x0000482000027802 */ /* 0x000fe40000000f00 */
[----:B---3-5:R-:W-:Y:S05]  /*4810*/  CALL.REL.NOINC `($__internal_2_$__cuda_sm10x_tcgen05_guardrail_trap_unallocated_columns_being_dealloced) ;  /* 0x0000005800187944 */ /* 0x028fea0003c00000 */
.L_x_87:
[----:B------:R-:W-:Y:S01]  /*4820*/  NOP ;  /* 0x0000000000007918 */ /* 0x000fe20000000000 */
[----:B------:R-:W-:Y:S05]  /*4830*/  EXIT ;  /* 0x000000000000794d */ /* 0x000fea0003800000 */
.L_x_69:
[----:B------:R-:W-:-:S09]  /*4840*/  UISETP.NE.OR UP0, UPT, UR17, 0x3, !UP3 ;  /* 0x000000031100788c */ /* 0x000fd2000df05670 */
[----:B------:R-:W-:Y:S05]  /*4850*/  BRA.U UP0, `(.L_x_88) ;  /* 0x00000011005c7547 */ /* 0x000fea000b800000 */
[----:B------:R-:W2:Y:S01]  /*4860*/  S2UR UR10, SR_CgaCtaId ;  /* 0x00000000000a79c3 */ /* 0x000ea20000008800 */
[----:B------:R-:W3:Y:S01]  /*4870*/  LDCU UR31, c[0x0][0x370] ;  /* 0x00006e00ff1f77ac */ /* 0x000ee20008000800 */
[----:B------:R-:W-:Y:S02]  /*4880*/  HFMA2 R13, -RZ, RZ, 0, 0 ;  /* 0x00000000ff0d7431 */ /* 0x000fe400000001ff */
[----:B------:R-:W-:Y:S01]  /*4890*/  IMAD.MOV.U32 R15, RZ, RZ, 0x1 ;  /* 0x00000001ff0f7424 */ /* 0x000fe200078e00ff */
[----:B------:R-:W-:Y:S01]  /*48a0*/  MOV R7, 0x1000 ;  /* 0x0000100000077802 */ /* 0x000fe20000000f00 */
[----:B------:R-:W3:Y:S01]  /*48b0*/  LDCU.128 UR44, c[0x0][0xb10] ;  /* 0x00016200ff2c77ac */ /* 0x000ee20008000c00 */
[----:B------:R-:W-:Y:S01]  /*48c0*/  IMAD.MOV.U32 R14, RZ, RZ, RZ ;  /* 0x000000ffff0e7224 */ /* 0x000fe200078e00ff */
[----:B------:R-:W4:Y:S01]  /*48d0*/  LDC.64 R16, c[0x0][0x348] ;  /* 0x0000d200ff107b82 */ /* 0x000f220000000a00 */
[----:B------:R-:W1:Y:S01]  /*48e0*/  LDCU UR30, c[0x0][0x374] ;  /* 0x00006e80ff1e77ac */ /* 0x000e620008000800 */
[----:B------:R-:W2:Y:S06]  /*48f0*/  LDCU UR15, c[0x0][0xb0c] ;  /* 0x00016180ff0f77ac */ /* 0x000eac0008000800 */
[----:B------:R-:W4:Y:S01]  /*4900*/  LDC.64 R2, c[0x0][0x888] ;  /* 0x00022200ff027b82 */ /* 0x000f220000000a00 */
[----:B------:R-:W4:Y:S01]  /*4910*/  LDCU UR49, c[0x0][0xb20] ;  /* 0x00016400ff3177ac */ /* 0x000f220008000800 */
[----:B------:R-:W4:Y:S06]  /*4920*/  LDCU UR4, c[0x0][0xb30] ;  /* 0x00016600ff0477ac */ /* 0x000f2c0008000800 */
[----:B------:R-:W4:Y:S01]  /*4930*/  LDC.64 R4, c[0x0][0x890] ;  /* 0x00022400ff047b82 */ /* 0x000f220000000a00 */
[----:B------:R-:W-:Y:S01]  /*4940*/  UMOV UR21, 0x400 ;  /* 0x0000040000157882 */ /* 0x000fe20000000000 */
[----:B---3--:R-:W-:-:S02]  /*4950*/  UIMAD.WIDE.U32 UR6, UR31, UR44, URZ ;  /* 0x0000002c1f0672a5 */ /* 0x008fc4000f8e00ff */
[----:B-1----:R-:W-:Y:S02]  /*4960*/  UIMAD.WIDE.U32 UR8, UR30, UR47, URZ ;  /* 0x0000002f1e0872a5 */ /* 0x002fe4000f8e00ff */
[----:B--2---:R-:W-:Y:S02]  /*4970*/  ULEA UR21, UR10, UR21, 0x18 ;  /* 0x000000150a157291 */ /* 0x004fe4000f8ec0ff */
[----:B------:R-:W-:Y:S02]  /*4980*/  UPLOP3.LUT UP3, UPT, UPT, UPT, UPT, 0x40, 0x4 ;  /* 0x000000000004789c */ /* 0x000fe40003f6e870 */
[----:B------:R-:W-:Y:S02]  /*4990*/  UIADD3 UR37, UPT, UPT, UR21, 0x128, URZ ;  /* 0x0000012815257890 */ /* 0x000fe4000fffe0ff */
[----:B------:R-:W-:Y:S02]  /*49a0*/  UIADD3 UR33, UPT, UPT, UR21, 0x110, URZ ;  /* 0x0000011015217890 */ /* 0x000fe4000fffe0ff */
[----:B------:R-:W-:-:S02]  /*49b0*/  UIADD3 UR25, UPT, UPT, UR21, 0x118, URZ ;  /* 0x0000011815197890 */ /* 0x000fc4000fffe0ff */
[----:B------:R-:W-:Y:S01]  /*49c0*/  UIADD3 UR17, UPT, UPT, UR21, 0x120, URZ ;  /* 0x0000012015117890 */ /* 0x000fe2000fffe0ff */
[----:B------:R-:W-:Y:S01]  /*49d0*/  UMOV UR6, UR7 ;  /* 0x0000000700067c82 */ /* 0x000fe20008000000 */
[----:B------:R-:W-:Y:S01]  /*49e0*/  UMOV UR41, UR9 ;  /* 0x0000000900297c82 */ /* 0x000fe20008000000 */
[----:B------:R-:W-:Y:S02]  /*49f0*/  UISETP.GE.AND UP0, UPT, UR42, 0x1, UPT ;  /* 0x000000012a00788c */ /* 0x000fe4000bf06270 */
[----:B------:R-:W-:Y:S01]  /*4a00*/  UISETP.NE.AND UP4, UPT, UR42, 0x1, UPT ;  /* 0x000000012a00788c */ /* 0x000fe2000bf85270 */
[----:B------:R-:W1:Y:S01]  /*4a10*/  LDCU.64 UR22, c[0x0][0xb28] ;  /* 0x00016500ff1677ac */ /* 0x000e620008000a00 */
[----:B------:R-:W-:Y:S02]  /*4a20*/  UISETP.NE.AND UP6, UPT, UR15, 0x1, UPT ;  /* 0x000000010f00788c */ /* 0x000fe4000bfc5270 */
[----:B------:R-:W-:Y:S02]  /*4a30*/  UISETP.NE.AND UP5, UPT, UR46, 0x1, UPT ;  /* 0x000000012e00788c */ /* 0x000fe4000bfa5270 */
[----:B------:R-:W-:-:S02]  /*4a40*/  UPRMT UR37, UR10, 0x654, UR37 ;  /* 0x000006540a257896 */ /* 0x000fc40008000025 */
[----:B------:R-:W-:Y:S02]  /*4a50*/  USHF.R.U32.HI UR43, URZ, UR45, UR6 ;  /* 0x0000002dff2b7299 */ /* 0x000fe40008011606 */
[----:B------:R-:W-:Y:S02]  /*4a60*/  UPRMT UR40, UR10, 0x654, UR33 ;  /* 0x000006540a287896 */ /* 0x000fe40008000021 */
[----:B------:R-:W-:Y:S02]  /*4a70*/  UPRMT UR39, UR10, 0x654, UR25 ;  /* 0x000006540a277896 */ /* 0x000fe40008000019 */
[----:B------:R-:W-:Y:S02]  /*4a80*/  UPRMT UR38, UR10, 0x654, UR17 ;  /* 0x000006540a267896 */ /* 0x000fe40008000011 */
[----:B----4-:R-:W-:Y:S02]  /*4a90*/  USHF.R.U32.HI UR41, URZ, UR49, UR41 ;  /* 0x00000031ff297299 */ /* 0x010fe40008011629 */
[----:B------:R-:W-:-:S11]  /*4aa0*/  UISETP.NE.AND UP2, UPT, UR4, 0x1, UPT ;  /* 0x000000010400788c */ /* 0x000fd6000bf45270 */
.L_x_99:
[C---:B------:R-:W-:Y:S02]  /*4ab0*/  LEA R12, R14.reuse, UR21, 0x3 ;  /* 0x000000150e0c7c11 */ /* 0x040fe4000f8e18ff */
[----:B------:R-:W-:Y:S02]  /*4ac0*/  SHF.L.U32 R0, R13, 0x1f, RZ ;  /* 0x0000001f0d007819 */ /* 0x000fe400000006ff */
[----:B------:R-:W-:Y:S02]  /*4ad0*/  LEA R8, R14, UR21, 0x4 ;  /* 0x000000150e087c11 */ /* 0x000fe4000f8e20ff */
[----:B--2---:R-:W2:Y:S02]  /*4ae0*/  SYNCS.PHASECHK.TRANS64.TRYWAIT P0, [R12+URZ+0x160], R0 ;  /* 0x000160000c0075a7 */ /* 0x004ea400080011ff */
[----:B--2---:R-:W-:Y:S05]  /*4af0*/  @!P0 BRA `(.L_x_89) ;  /* 0x0000004c00f88947 */ /* 0x004fea0003800000 */
.L_x_205:
        /* <DEDUP_REMOVED lines=8> */
[----:B---3--:R-:W-:Y:S11]  /*4b80*/  LOP3.LUT P0, RZ, R10, 0x1, RZ, 0xc0, !PT ;  /* 0x000000010aff7812 */ /* 0x008ff6000780c0ff */
[----:B------:R-:W-:Y:S02]  /*4b90*/  @!UPT UIADD3 URZ, UPT, UPT, URZ, URZ, URZ ;  /* 0x000000fffffff290 */ /* 0x000fe4000fffe0ff */
[----:B----4-:R-:W-:Y:S01]  /*4ba0*/  VOTEU.ANY UP1, P0 ;  /* 0x0000000000ff7886 */ /* 0x010fe20000020100 */
[----:B------:R-:W-:Y:S11]  /*4bb0*/  PLOP3.LUT P0, PT, PT, PT, UP1, 0x80, 0x8 ;  /* 0x000000000008781c */ /* 0x000ff60003f0f018 */
[----:B------:R-:W-:Y:S02]  /*4bc0*/  @!UPT UIADD3 URZ, UPT, UPT, URZ, URZ, URZ ;  /* 0x000000fffffff290 */ /* 0x000fe4000fffe0ff */
[----:B--2---:R-:W-:Y:S02]  /*4bd0*/  @P0 SHF.R.U32.HI R0, RZ, 0x10, R9 ;  /* 0x00000010ff000819 */ /* 0x004fe40000011609 */
[----:B------:R-:W-:Y:S02]  /*4be0*/  @P0 MOV R6, R8 ;  /* 0x0000000800060202 */ /* 0x000fe40000000f00 */
[----:B------:R-:W-:Y:S01]  /*4bf0*/  @P0 R2UR UR4, R0 ;  /* 0x00000000000402ca */ /* 0x000fe200000e0000 */
[----:B------:R-:W-:Y:S01]  /*4c00*/  VIADD R0, R12, 0x170 ;  /* 0x000001700c007836 */ /* 0x000fe20000000000 */
[----:B------:R-:W-:Y:S02]  /*4c10*/  @P0 LOP3.LUT R8, R9, 0xffff, RZ, 0xc0, !PT ;  /* 0x0000ffff09080812 */ /* 0x000fe400078ec0ff */
[----:B------:R-:W-:Y:S02]  /*4c20*/  @P0 R2UR UR6, R6 ;  /* 0x00000000060602ca */ /* 0x000fe400000e0000 */
[----:B------:R-:W-:Y:S02]  /*4c30*/  PRMT R0, RZ, 0x654, R0 ;  /* 0x00000654ff007816 */ /* 0x000fe40000000000 */
[----:B------:R-:W-:Y:S02]  /*4c40*/  @P0 R2UR UR5, R8 ;  /* 0x00000000080502ca */ /* 0x000fe400000e0000 */
[----:B------:R2:W-:Y:S03]  /*4c50*/  SYNCS.ARRIVE.TRANS64.RED.A1T0 RZ, [R0+URZ], RZ ;  /* 0x000000ff00ff79a7 */ /* 0x0005e600081004ff */
[----:B------:R-:W-:Y:S04]  /*4c60*/  @UP1 UMOV UR29, UR4 ;  /* 0x00000004001d1c82 */ /* 0x000fe80008000000 */
[----:B------:R-:W-:Y:S04]  /*4c70*/  @UP1 UMOV UR14, UR6 ;  /* 0x00000006000e1c82 */ /* 0x000fe80008000000 */
[----:B------:R-:W-:Y:S01]  /*4c80*/  @UP1 UMOV UR13, UR5 ;  /* 0x00000005000d1c82 */ /* 0x000fe20008000000 */
[----:B------:R-:W-:Y:S05]  /*4c90*/  BRA.U !UP0, `(.L_x_90) ;  /* 0x0000000108a47547 */ /* 0x000fea000b800000 */
[----:B------:R-:W-:Y:S02]  /*4ca0*/  UIMAD.WIDE.U32 UR18, UR13, UR47, URZ ;  /* 0x0000002f0d1272a5 */ /* 0x000fe4000f8e00ff */
[----:B------:R-:W-:Y:S02]  /*4cb0*/  UIMAD.WIDE.U32 UR26, UR14, UR44, URZ ;  /* 0x0000002c0e1a72a5 */ /* 0x000fe4000f8e00ff */
[----:B------:R-:W-:Y:S02]  /*4cc0*/  USEL UR4, UR30, UR41, !UP5 ;  /* 0x000000291e047287 */ /* 0x000fe4000e800000 */
[----:B------:R-:W-:Y:S02]  /*4cd0*/  USEL UR7, UR31, UR43, !UP6 ;  /* 0x0000002b1f077287 */ /* 0x000fe4000f000000 */
[----:B-1----:R-:W-:Y:S02]  /*4ce0*/  UIMAD.WIDE.U32 UR8, UR4, UR22, URZ ;  /* 0x00000016040872a5 */ /* 0x002fe4000f8e00ff */
[----:B------:R-:W-:Y:S01]  /*4cf0*/  UIMAD.WIDE.U32 UR10, UR7, UR22, URZ ;  /* 0x00000016070a72a5 */ /* 0x000fe2000f8e00ff */
[----:B------:R-:W-:Y:S02]  /*4d00*/  UMOV UR5, UR19 ;  /* 0x0000001300057c82 */ /* 0x000fe40008000000 */
[----:B------:R-:W-:Y:S03]  /*4d10*/  USHF.R.U32.HI UR6, URZ, UR49, UR5 ;  /* 0x00000031ff067299 */ /* 0x000fe60008011605 */
[----:B------:R-:W-:Y:S01]  /*4d20*/  UMOV UR5, UR27 ;  /* 0x0000001b00057c82 */ /* 0x000fe20008000000 */
[----:B------:R-:W-:Y:S02]  /*4d30*/  USEL UR6, UR13, UR6, !UP5 ;  /* 0x000000060d067287 */ /* 0x000fe4000e800000 */
[----:B------:R-:W-:Y:S03]  /*4d40*/  USHF.R.U32.HI UR12, URZ, UR45, UR5 ;  /* 0x0000002dff0c7299 */ /* 0x000fe60008011605 */
[----:B------:R-:W-:Y:S02]  /*4d50*/  UMOV UR5, UR9 ;  /* 0x0000000900057c82 */ /* 0x000fe40008000000 */
[----:B------:R-:W-:Y:S03]  /*4d60*/  @UP4 USHF.R.U32.HI UR4, URZ, UR23, UR5 ;  /* 0x00000017ff044299 */ /* 0x000fe60008011605 */
[----:B------:R-:W-:Y:S01]  /*4d70*/  UMOV UR5, UR11 ;  /* 0x0000000b00057c82 */ /* 0x000fe20008000000 */
[----:B------:R-:W-:Y:S02]  /*4d80*/  UIMAD UR4, UR42, UR4, URZ ;  /* 0x000000042a0472a4 */ /* 0x000fe4000f8e02ff */
[----:B------:R-:W-:Y:S02]  /*4d90*/  @UP4 USHF.R.U32.HI UR7, URZ, UR23, UR5 ;  /* 0x00000017ff074299 */ /* 0x000fe40008011605 */
[----:B------:R-:W-:Y:S02]  /*4da0*/  UIMAD.WIDE.U32 UR10, UR6, UR22, URZ ;  /* 0x00000016060a72a5 */ /* 0x000fe4000f8e00ff */
[----:B------:R-:W-:Y:S02]  /*4db0*/  USEL UR5, UR14, UR12, !UP6 ;  /* 0x0000000c0e057287 */ /* 0x000fe4000f000000 */
[----:B------:R-:W-:Y:S02]  /*4dc0*/  UIMAD UR8, UR42, UR7, URZ ;  /* 0x000000072a0872a4 */ /* 0x000fe4000f8e02ff */
[----:B------:R-:W-:Y:S03]  /*4dd0*/  UISETP.GE.AND UP0, UPT, UR6, UR4, UPT ;  /* 0x000000040600728c */ /* 0x000fe6000bf06270 */
[----:B------:R-:W-:Y:S01]  /*4de0*/  UMOV UR4, UR11 ;  /* 0x0000000b00047c82 */ /* 0x000fe20008000000 */
[----:B------:R-:W-:Y:S02]  /*4df0*/  UISETP.GE.OR UP0, UPT, UR5, UR8, UP0 ;  /* 0x000000080500728c */ /* 0x000fe40008706670 */
[----:B------:R-:W-:Y:S02]  /*4e00*/  USHF.R.U32.HI UR4, URZ, UR23, UR4 ;  /* 0x00000017ff047299 */ /* 0x000fe40008011604 */
[----:B------:R-:W-:Y:S02]  /*4e10*/  UIMAD.WIDE.U32 UR8, UR5, UR22, URZ ;  /* 0x00000016050872a5 */ /* 0x000fe4000f8e00ff */
[----:B------:R-:W-:Y:S04]  /*4e20*/  USEL UR10, UR6, UR4, !UP4 ;  /* 0x00000004060a7287 */ /* 0x000fe8000e000000 */
[----:B------:R-:W-:Y:S01]  /*4e30*/  UIADD3 UR11, UPT, UPT, -UR10, URZ, URZ ;  /* 0x000000ff0a0b7290 */ /* 0x000fe2000fffe1ff */
[----:B------:R-:W-:Y:S02]  /*4e40*/  @!UP0 UMOV UR4, UR9 ;  /* 0x0000000900048c82 */ /* 0x000fe40008000000 */
[----:B------:R-:W-:Y:S02]  /*4e50*/  @!UP0 USHF.R.U32.HI UR4, URZ, UR23, UR4 ;  /* 0x00000017ff048299 */ /* 0x000fe40008011604 */
[----:B------:R-:W-:Y:S02]  /*4e60*/  UIMAD UR8, UR42, UR11, UR6 ;  /* 0x0000000b2a0872a4 */ /* 0x000fe4000f8e0206 */
[----:B------:R-:W-:Y:S04]  /*4e70*/  @!UP0 USEL UR4, UR5, UR4, !UP4 ;  /* 0x0000000405048287 */ /* 0x000fe8000e000000 */
[----:B------:R-:W-:Y:S02]  /*4e80*/  @!UP0 UIMAD UR8, UR7, UR8, UR4 ;  /* 0x00000008070882a4 */ /* 0x000fe4000f8e0204 */
[----:B------:R-:W-:Y:S02]  /*4e90*/  @!UP0 UIADD3 UR9, UPT, UPT, UR10, -UR4, URZ ;  /* 0x800000040a098290 */ /* 0x000fe4000fffe0ff */
[----:B------:R-:W-:Y:S02]  /*4ea0*/  UIADD3 UR4, UPT, UPT, -UR5, URZ, URZ ;  /* 0x000000ff05047290 */ /* 0x000fe4000fffe1ff */
[----:B------:R-:W-:Y:S02]  /*4eb0*/  UIADD3 UR7, UPT, UPT, -UR6, URZ, URZ ;  /* 0x000000ff06077290 */ /* 0x000fe4000fffe1ff */
[----:B------:R-:W-:Y:S02]  /*4ec0*/  @!UP0 UIMAD UR6, UR9, UR42, UR5 ;  /* 0x0000002a090682a4 */ /* 0x000fe4000f8e0205 */
[----:B------:R-:W-:Y:S02]  /*4ed0*/  UIMAD UR14, UR15, UR4, UR14 ;  /* 0x000000040f0e72a4 */ /* 0x000fe4000f8e020e */
[----:B------:R-:W-:Y:S01]  /*4ee0*/  UIMAD UR13, UR46, UR7, UR13 ;  /* 0x000000072e0d72a4 */ /* 0x000fe2000f8e020d */
[----:B------:R-:W-:Y:S02]  /*4ef0*/  @!UP0 UMOV UR5, UR8 ;  /* 0x0000000800058c82 */ /* 0x000fe40008000000 */
[----:B------:R-:W-:Y:S02]  /*4f00*/  UIMAD UR14, UR5, UR15, UR14 ;  /* 0x0000000f050e72a4 */ /* 0x000fe4000f8e020e */
[----:B------:R-:W-:Y:S11]  /*4f10*/  UIMAD UR13, UR6, UR46, UR13 ;  /* 0x0000002e060d72a4 */ /* 0x000ff6000f8e020d */
[----:B------:R-:W-:Y:S01]  /*4f20*/  @!UPT UIADD3 URZ, UPT, UPT, URZ, URZ, URZ ;  /* 0x000000fffffff290 */ /* 0x000fe2000fffe0ff */
.L_x_90:
[----:B------:R-:W3:Y:S01]  /*4f30*/  @!UP2 LDCU.128 UR8, c[0x0][0xb10] ;  /* 0x00016200ff08a7ac */ /* 0x000ee20008000c00 */
[C---:B------:R-:W-:Y:S02]  /*4f40*/  ISETP.NE.U32.AND P1, PT, R4.reuse, RZ, PT ;  /* 0x000000ff0400720c */ /* 0x040fe40003f25070 */
[----:B------:R-:W-:Y:S02]  /*4f50*/  ISETP.NE.U32.AND P0, PT, R4, RZ, PT ;  /* 0x000000ff0400720c */ /* 0x000fe40003f05070 */
[C---:B------:R-:W-:Y:S02]  /*4f60*/  ISETP.NE.AND.EX P1, PT, R5.reuse, RZ, PT, P1 ;  /* 0x000000ff0500720c */ /* 0x040fe40003f25310 */
[----:B------:R-:W-:Y:S01]  /*4f70*/  ISETP.NE.AND.EX P0, PT, R5, RZ, PT, P0 ;  /* 0x000000ff0500720c */ /* 0x000fe20003f05300 */
[----:B------:R-:W4:Y:S01]  /*4f80*/  @!UP2 LDCU UR5, c[0x0][0xb0c] ;  /* 0x00016180ff05a7ac */ /* 0x000f220008000800 */
[----:B------:R-:W-:Y:S01]  /*4f90*/  SHF.L.U32 R9, R15, 0x1f, RZ ;  /* 0x0000001f0f097819 */ /* 0x000fe200000006ff */
[----:B------:R-:W-:Y:S02]  /*4fa0*/  USHF.L.U32 UR35, UR16, 0x6, URZ ;  /* 0x0000000610237899 */ /* 0x000fe400080006ff */
[----:B------:R-:W-:Y:S02]  /*4fb0*/  USHF.L.U32 UR34, UR20, 0x7, URZ ;  /* 0x0000000714227899 */ /* 0x000fe400080006ff */
[----:B---3--:R-:W-:Y:S07]  /*4fc0*/  UIMAD.WIDE.U32 UR6, UR14, UR8, URZ ;  /* 0x000000080e0672a5 */ /* 0x008fee000f8e00ff */
[----:B------:R-:W-:Y:S01]  /*4fd0*/  @!UP2 UMOV UR4, UR7 ;  /* 0x000000070004ac82 */ /* 0x000fe20008000000 */
[----:B----4-:R-:W-:Y:S02]  /*4fe0*/  @!UP2 UISETP.NE.AND UP0, UPT, UR5, 0x1, UPT ;  /* 0x000000010500a88c */ /* 0x010fe4000bf05270 */
[----:B------:R-:W-:Y:S02]  /*4ff0*/  @!UP2 USHF.R.U32.HI UR4, URZ, UR9, UR4 ;  /* 0x00000009ff04a299 */ /* 0x000fe40008011604 */
[----:B------:R-:W-:Y:S02]  /*5000*/  UIMAD.WIDE.U32 UR6, UR13, UR11, URZ ;  /* 0x0000000b0d0672a5 */ /* 0x000fe4000f8e00ff */
[----:B------:R-:W-:Y:S02]  /*5010*/  @!UP2 USEL UR8, UR14, UR4, !UP0 ;  /* 0x000000040e08a287 */ /* 0x000fe4000c000000 */
[----:B------:R-:W-:Y:S03]  /*5020*/  @!UP2 UISETP.NE.AND UP0, UPT, UR10, 0x1, UPT ;  /* 0x000000010a00a88c */ /* 0x000fe6000bf05270 */
[----:B------:R-:W-:Y:S02]  /*5030*/  @!UP2 UMOV UR6, UR7 ;  /* 0x000000070006ac82 */ /* 0x000fe40008000000 */
[----:B------:R-:W3:Y:S02]  /*5040*/  @!UP2 LDCU UR4, c[0x0][0xb20] ;  /* 0x00016400ff04a7ac */ /* 0x000ee40008000800 */
[----:B---3--:R-:W-:Y:S04]  /*5050*/  @!UP2 USHF.R.U32.HI UR6, URZ, UR4, UR6 ;  /* 0x00000004ff06a299 */ /* 0x008fe80008011606 */
[----:B------:R-:W-:Y:S04]  /*5060*/  @!UP2 USEL UR6, UR13, UR6, !UP0 ;  /* 0x000000060d06a287 */ /* 0x000fe8000c000000 */
[----:B------:R-:W-:Y:S02]  /*5070*/  @!UP2 UIADD3 UR4, UPT, UPT, -UR8, UR6, URZ ;  /* 0x000000060804a290 */ /* 0x000fe4000fffe1ff */
[----:B------:R-:W-:Y:S02]  /*5080*/  @!UP2 UIADD3 UR6, UPT, UPT, UR8, -UR6, URZ ;  /* 0x800000060806a290 */ /* 0x000fe4000fffe0ff */
[----:B------:R-:W-:Y:S02]  /*5090*/  @!UP2 UIMAD UR14, UR4, UR5, UR14 ;  /* 0x00000005040ea2a4 */ /* 0x000fe4000f8e020e */
[----:B------:R-:W-:Y:S01]  /*50a0*/  @!UP2 UIMAD UR13, UR6, UR10, UR13 ;  /* 0x0000000a060da2a4 */ /* 0x000fe2000f8e020d */
[----:B------:R-:W-:Y:S11]  /*50b0*/  BRA.U UP3, `(.L_x_91) ;  /* 0x0000000103107547 */ /* 0x000ff6000b800000 */
[----:B------:R-:W-:Y:S04]  /*50c0*/  MOV R6, UR48 ;  /* 0x0000003000067c02 */ /* 0x000fe80008000f00 */
[----:B------:R-:W-:Y:S04]  /*50d0*/  SHF.L.U32 R6, R6, 0x1f, RZ ;  /* 0x0000001f06067819 */ /* 0x000fe800000006ff */
[----:B------:R-:W3:Y:S02]  /*50e0*/  SYNCS.PHASECHK.TRANS64.TRYWAIT P2, [UR21+0x158], R6 ;  /* 0x00015806ff0075a7 */ /* 0x000ee40008041115 */
[----:B---3--:R-:W-:Y:S05]  /*50f0*/  @!P2 BRA `(.L_x_92) ;  /* 0x00000048008ca947 */ /* 0x008fea0003800000 */
.L_x_91:
[----:B------:R-:W-:Y:S05]  /*5100*/  @!P1 BRA `(.L_x_93) ;  /* 0x0000000000309947 */ /* 0x000fea0003800000 */
[----:B------:R-:W-:Y:S01]  /*5110*/  ISETP.NE.U32.AND P1, PT, R2, RZ, PT ;  /* 0x000000ff0200720c */ /* 0x000fe20003f25070 */
[----:B------:R-:W3:Y:S01]  /*5120*/  LDCU.64 UR4, c[0x0][0x358] ;  /* 0x00006b00ff0477ac */ /* 0x000ee20008000a00 */
[----:B------:R-:W-:Y:S02]  /*5130*/  IMAD.MOV.U32 R45, RZ, RZ, 0x1 ;  /* 0x00000001ff2d7424 */ /* 0x000fe400078e00ff */
[----:B------:R-:W-:Y:S11]  /*5140*/  ISETP.NE.AND.EX P1, PT, R3, RZ, PT, P1 ;  /* 0x000000ff0300720c */ /* 0x000ff60003f25310 */
[----:B------:R-:W-:Y:S02]  /*5150*/  @!UPT UIADD3 URZ, UPT, UPT, URZ, URZ, URZ ;  /* 0x000000fffffff290 */ /* 0x000fe4000fffe0ff */
[----:B------:R-:W4:Y:S01]  /*5160*/  @P1 LDC.64 R10, c[0x0][0x888] ;  /* 0x00022200ff0a1b82 */ /* 0x000f220000000a00 */
[----:B--2---:R-:W-:Y:S04]  /*5170*/  @P1 IMAD R0, R4, UR36, RZ ;  /* 0x0000002404001c24 */ /* 0x004fe8000f8e02ff */
[----:B----4-:R-:W-:Y:S04]  /*5180*/  @P1 IMAD.WIDE R10, R0, 0x4, R10 ;  /* 0x00000004000a1825 */ /* 0x010fe800078e020a */
[----:B------:R-:W-:Y:S01]  /*5190*/  HFMA2 R0, -RZ, RZ, 0, 5.9604644775390625e-08 ;  /* 0x00000001ff007431 */ /* 0x000fe200000001ff */
[----:B---3-5:R3:W5:Y:S04]  /*51a0*/  @P1 LDG.E R27, desc[UR4][R10.64] ;  /* 0x000000040a1b1981 */ /* 0x028768000c1e1900 */
[----:B------:R-:W-:Y:S01]  /*51b0*/  @!P1 PRMT R45, R0, 0x7610, R45 ;  /* 0x00007610002d9816 */ /* 0x000fe2000000002d */
[----:B---3--:R-:W4:Y:S06]  /*51c0*/  @!P1 LDC R27, c[0x0][0x880] ;  /* 0x00022000ff1b9b82 */ /* 0x008f2c0000000800 */
.L_x_93:
[----:B----45:R-:W-:Y:S01]  /*51d0*/  @!P0 FSETP.EQ.AND P1, PT, R27, RZ, PT ;  /* 0x000000ff1b00820b */ /* 0x030fe20003f22000 */
[----:B------:R-:W-:Y:S01]  /*51e0*/  @!UPT UIADD3 URZ, UPT, UPT, URZ, URZ, URZ ;  /* 0x000000fffffff290 */ /* 0x000fe2000fffe0ff */
[----:B------:R-:W-:Y:S11]  /*51f0*/  @!P0 BRA `(.L_x_94) ;  /* 0x0000000000188947 */ /* 0x000ff60003800000 */
[----:B------:R-:W-:Y:S02]  /*5200*/  LOP3.LUT P0, RZ, R45, 0xff, RZ, 0xc0, !PT ;  /* 0x000000ff2dff7812 */ /* 0x000fe4000780c0ff */
[----:B------:R-:W-:Y:S04]  /*5210*/  ISETP.NE.U32.AND P1, PT, R2, RZ, PT ;  /* 0x000000ff0200720c */ /* 0x000fe80003f25070 */
[----:B------:R-:W-:Y:S04]  /*5220*/  ISETP.NE.AND.EX P1, PT, R3, RZ, PT, P1 ;  /* 0x000000ff0300720c */ /* 0x000fe80003f25310 */
[----:B------:R-:W-:Y:S03]  /*5230*/  PLOP3.LUT P1, PT, P1, PT, PT, 0x8, 0x80 ;  /* 0x000000000080781c */ /* 0x000fe60000f2e170 */
[----:B------:R-:W-:Y:S11]  /*5240*/  @P0 FSETP.EQ.AND P1, PT, R27, RZ, PT ;  /* 0x000000ff1b00020b */ /* 0x000ff60003f22000 */
[----:B------:R-:W-:Y:S02]  /*5250*/  @!UPT UIADD3 URZ, UPT, UPT, URZ, URZ, URZ ;  /* 0x000000fffffff290 */ /* 0x000fe4000fffe0ff */
.L_x_94:
[----:B------:R-:W3:Y:S01]  /*5260*/  SYNCS.PHASECHK.TRANS64.TRYWAIT P2, [UR21+0x130], R9 ;  /* 0x00013009ff0075a7 */ /* 0x000ee20008041115 */
[----:B------:R-:W-:Y:S04]  /*5270*/  ELECT P0, URZ, PT ;  /* 0x0000000000ff782f */ /* 0x000fe80003800000 */
[----:B------:R-:W-:Y:S11]  /*5280*/  PLOP3.LUT P1, PT, P1, P0, PT, 0xf2, 0x2f ;  /* 0x00000000002f781c */ /* 0x000ff60000f21e72 */
[----:B------:R-:W-:Y:S02]  /*5290*/  @!UPT UIADD3 URZ, UPT, UPT, URZ, URZ, URZ ;  /* 0x000000fffffff290 */ /* 0x000fe4000fffe0ff */
[----:B------:R-:W-:Y:S05]  /*52a0*/  @!P1 IADD3 R8, P0, PT, R16, 0x580, RZ ;  /* 0x0000058010089810 */ /* 0x000fea0007f1e0ff */
[----:B--2---:R-:W-:Y:S01]  /*52b0*/  @!P1 IMAD.X R6, RZ, RZ, R17, P0 ;  /* 0x000000ffff069224 */ /* 0x004fe200000e0611 */
[----:B---3--:R-:W-:Y:S07]  /*52c0*/  @!P2 BRA `(.L_x_95) ;  /* 0x000000480030a947 */ /* 0x008fee0003800000 */
.L_x_208:
[----:B------:R-:W-:Y:S01]  /*52d0*/  @!P1 R2UR UR5, R8 ;  /* 0x00000000080592ca */ /* 0x000fe200000e0000 */
[----:B------:R-:W-:Y:S01]  /*52e0*/  VOTEU.ALL UP0, P1 ;  /* 0x0000000000ff7886 */ /* 0x000fe20000800000 */
[----:B------:R-:W-:Y:S01]  /*52f0*/  @!P1 R2UR UR4, R6 ;  /* 0x00000000060492ca */ /* 0x000fe200000e0000 */
[----:B--2---:R-:W-:Y:S01]  /*5300*/  @!P1 IMAD.MOV.U32 R0, RZ, RZ, 0x1000 ;  /* 0x00001000ff009424 */ /* 0x004fe200078e00ff */
[----:B------:R-:W-:Y:S01]  /*5310*/  UMOV UR6, 0x0 ;  /* 0x0000000000067882 */ /* 0x000fe20000000000 */
[----:B------:R-:W-:Y:S01]  /*5320*/  UMOV UR7, 0x10000000 ;  /* 0x1000000000077882 */ /* 0x000fe20000000000 */
[----:B------:R-:W-:Y:S01]  /*5330*/  @!UP0 UIADD3 UR32, UPT, UPT, UR21, 0x400, URZ ;  /* 0x0000040015208890 */ /* 0x000fe2000fffe0ff */
[----:B------:R-:W-:Y:S01]  /*5340*/  @!P1 IADD3 R8, P0, PT, R16, 0x580, RZ ;  /* 0x0000058010089810 */ /* 0x000fe20007f1e0ff */
[----:B------:R-:W-:Y:S04]  /*5350*/  VOTEU.ALL UP0, P1 ;  /* 0x0000000000ff7886 */ /* 0x000fe80000800000 */
[----:B------:R-:W-:Y:S02]  /*5360*/  @!P1 IMAD.X R6, RZ, RZ, R17, P0 ;  /* 0x000000ffff069224 */ /* 0x000fe400000e0611 */
[----:B------:R-:W-:Y:S02]  /*5370*/  IMAD.U32 R10, RZ, RZ, UR5 ;  /* 0x00000005ff0a7e24 */ /* 0x000fe4000f8e00ff */
[----:B------:R-:W-:Y:S03]  /*5380*/  IMAD.U32 R11, RZ, RZ, UR4 ;  /* 0x00000004ff0b7e24 */ /* 0x000fe6000f8e00ff */
[----:B------:R-:W-:Y:S02]  /*5390*/  @!P1 R2UR UR4, R10 ;  /* 0x000000000a0492ca */ /* 0x000fe400000e0000 */
[----:B------:R-:W-:Y:S11]  /*53a0*/  @!P1 R2UR UR5, R11 ;  /* 0x000000000b0592ca */ /* 0x000ff600000e0000 */
[----:B------:R-:W-:Y:S02]  /*53b0*/  @!UPT UIADD3 URZ, UPT, UPT, URZ, URZ, URZ ;  /* 0x000000fffffff290 */ /* 0x000fe4000fffe0ff */
[----:B------:R2:W-:Y:S01]  /*53c0*/  @!UP0 UTMALDG.3D [UR32], [UR4], desc[UR6] ;  /* 0x00000620040085b4 */ /* 0x0005e20008011000 */
[----:B------:R2:W-:Y:S01]  /*53d0*/  @!P1 SYNCS.ARRIVE.TRANS64.RED.A0TR RZ, [UR21+0x110], R0 ;  /* 0x00011000ffff99a7 */ /* 0x0005e20008300415 */
[----:B------:R-:W-:Y:S01]  /*53e0*/  SYNCS.ARRIVE.TRANS64.RED.A1T0 RZ, [UR40], RZ ;  /* 0x000000ffffff79a7 */ /* 0x000fe20008100428 */
[----:B------:R-:W3:Y:S02]  /*53f0*/  SYNCS.PHASECHK.TRANS64.TRYWAIT P2, [UR21+0x138], R9 ;  /* 0x00013809ff0075a7 */ /* 0x000ee40008041115 */
[----:B--23--:R-:W-:Y:S05]  /*5400*/  @!P2 BRA `(.L_x_96) ;  /* 0x0000004400f8a947 */ /* 0x00cfea0003800000 */
.L_x_210:
        /* <DEDUP_REMOVED lines=8> */
[----:B------:R-:W-:Y:S01]  /*5490*/  @!UP0 UIADD3 UR24, UPT, UPT, UR21, 0x1400, URZ ;  /* 0x0000140015188890 */ /* 0x000fe2000fffe0ff */
[----:B------:R-:W-:Y:S01]  /*54a0*/  VOTEU.ALL UP0, P1 ;  /* 0x0000000000ff7886 */ /* 0x000fe20000800000 */
[----:B------:R-:W-:Y:S01]  /*54b0*/  UMOV UR27, UR35 ;  /* 0x00000023001b7c82 */ /* 0x000fe20008000000 */
[----:B------:R-:W-:Y:S02]  /*54c0*/  UMOV UR28, UR36 ;  /* 0x00000024001c7c82 */ /* 0x000fe40008000000 */
[----:B------:R-:W-:Y:S02]  /*54d0*/  IMAD.U32 R10, RZ, RZ, UR5 ;  /* 0x00000005ff0a7e24 */ /* 0x000fe4000f8e00ff */
[----:B------:R-:W-:Y:S02]  /*54e0*/  IMAD.U32 R11, RZ, RZ, UR4 ;  /* 0x00000004ff0b7e24 */ /* 0x000fe4000f8e00ff */
[----:B------:R-:W-:Y:S01]  /*54f0*/  @!P1 IMAD.X R6, RZ, RZ, R17, P0 ;  /* 0x000000ffff069224 */ /* 0x000fe200000e0611 */
        /* <DEDUP_REMOVED lines=8> */
.L_x_212:
[----:B------:R-:W-:Y:S01]  /*5580*/  @!P1 R2UR UR5, R8 ;  /* 0x00000000080592ca */ /* 0x000fe200000e0000 */
[----:B------:R-:W-:Y:S01]  /*5590*/  VOTEU.ALL UP0, P1 ;  /* 0x0000000000ff7886 */ /* 0x000fe20000800000 */
[----:B------:R-:W-:Y:S01]  /*55a0*/  @!P1 R2UR UR4, R6 ;  /* 0x00000000060492ca */ /* 0x000fe200000e0000 */
[----:B--2---:R-:W-:Y:S01]  /*55b0*/  @!P1 IMAD.MOV.U32 R0, RZ, RZ, 0x1000 ;  /* 0x00001000ff009424 */ /* 0x004fe200078e00ff */
[----:B------:R-:W-:Y:S01]  /*55c0*/  UMOV UR6, 0x0 ;  /* 0x0000000000067882 */ /* 0x000fe20000000000 */
[----:B------:R-:W-:Y:S01]  /*55d0*/  UMOV UR7, 0x10000000 ;  /* 0x1000000000077882 */ /* 0x000fe20000000000 */
[----:B------:R-:W-:Y:S01]  /*55e0*/  @!UP0 UIADD3 UR18, UPT, UPT, UR34, 0x40, URZ ;  /* 0x0000004022128890 */ /* 0x000fe2000fffe0ff */
[----:B------:R-:W-:Y:S01]  /*55f0*/  VIADD R14, R14, 0x1 ;  /* 0x000000010e0e7836 */ /* 0x000fe20000000000 */
[----:B------:R-:W-:Y:S01]  /*5600*/  @!UP0 UIADD3 UR16, UPT, UPT, UR21, 0x2400, URZ ;  /* 0x0000240015108890 */ /* 0x000fe2000fffe0ff */
[----:B------:R-:W-:Y:S01]  /*5610*/  VOTEU.ALL UP0, P1 ;  /* 0x0000000000ff7886 */ /* 0x000fe20000800000 */
[----:B------:R-:W-:Y:S01]  /*5620*/  UMOV UR19, UR35 ;  /* 0x0000002300137c82 */ /* 0x000fe20008000000 */
[----:B------:R-:W-:Y:S02]  /*5630*/  UMOV UR20, UR36 ;  /* 0x0000002400147c82 */ /* 0x000fe40008000000 */
        /* <DEDUP_REMOVED lines=10> */
.L_x_214:
[----:B------:R-:W-:Y:S01]  /*56e0*/  @!P1 IADD3 R6, P0, PT, R16, 0x580, RZ ;  /* 0x0000058010069810 */ /* 0x000fe20007f1e0ff */
[----:B------:R-:W-:Y:S01]  /*56f0*/  VOTEU.ALL UP0, P1 ;  /* 0x0000000000ff7886 */ /* 0x000fe20000800000 */
[----:B------:R-:W-:Y:S01]  /*5700*/  UMOV UR6, 0x0 ;  /* 0x0000000000067882 */ /* 0x000fe20000000000 */
[----:B------:R-:W-:Y:S01]  /*5710*/  UMOV UR7, 0x10000000 ;  /* 0x1000000000077882 */ /* 0x000fe20000000000 */
[----:B------:R-:W-:Y:S01]  /*5720*/  @!P1 R2UR UR5, R6 ;  /* 0x00000000060592ca */ /* 0x000fe200000e0000 */
[----:B--2---:R-:W-:Y:S01]  /*5730*/  @!P1 IMAD.X R0, RZ, RZ, R17, P0 ;  /* 0x000000ffff009224 */ /* 0x004fe200000e0611 */
[----:B------:R-:W-:Y:S01]  /*5740*/  @!UP0 UIADD3 UR10, UPT, UPT, UR34, 0x60, URZ ;  /* 0x00000060220a8890 */ /* 0x000fe2000fffe0ff */
[----:B------:R-:W-:Y:S01]  /*5750*/  R2UR UR18, R47 ;  /* 0x000000002f1272ca */ /* 0x000fe200000e0000 */
[----:B------:R-:W-:Y:S01]  /*5760*/  @!UP0 UIADD3 UR8, UPT, UPT, UR21, 0x3400, URZ ;  /* 0x0000340015088890 */ /* 0x000fe2000fffe0ff */
[----:B------:R-:W-:Y:S01]  /*5770*/  R2UR UR16, R48 ;  /* 0x00000000301072ca */ /* 0x000fe200000e0000 */
[----:B------:R-:W-:Y:S01]  /*5780*/  @!UP0 UIADD3 UR9, UPT, UPT, UR21, 0x128, URZ ;  /* 0x0000012815098890 */ /* 0x000fe2000fffe0ff */
[----:B------:R-:W-:Y:S01]  /*5790*/  @!P1 R2UR UR4, R0 ;  /* 0x00000000000492ca */ /* 0x000fe200000e0000 */
[----:B------:R-:W-:Y:S01]  /*57a0*/  VOTEU.ALL UP0, P1 ;  /* 0x0000000000ff7886 */ /* 0x000fe20000800000 */
[----:B------:R-:W-:Y:S01]  /*57b0*/  UMOV UR11, UR35 ;  /* 0x00000023000b7c82 */ /* 0x000fe20008000000 */
[----:B------:R-:W-:Y:S01]  /*57c0*/  UMOV UR12, UR36 ;  /* 0x00000024000c7c82 */ /* 0x000fe20008000000 */
[C---:B------:R-:W-:Y:S01]  /*57d0*/  ISETP.NE.AND P0, PT, R14.reuse, 0x2, PT ;  /* 0x000000020e00780c */ /* 0x040fe20003f05270 */
[----:B------:R-:W-:Y:S01]  /*57e0*/  UPLOP3.LUT UP3, UPT, UPT, UPT, UPT, 0x80, 0x8 ;  /* 0x000000000008789c */ /* 0x000fe20003f6f070 */
[----:B------:R-:W-:Y:S01]  /*57f0*/  IMAD.U32 R8, RZ, RZ, UR5 ;  /* 0x00000005ff087e24 */ /* 0x000fe2000f8e00ff */
[----:B------:R-:W-:Y:S01]  /*5800*/  LOP3.LUT R15, R15, 0x1, RZ, 0x3c, !PT ;  /* 0x000000010f0f7812 */ /* 0x000fe200078e3cff */
[----:B------:R-:W-:Y:S01]  /*5810*/  UMOV UR36, UR29 ;  /* 0x0000001d00247c82 */ /* 0x000fe20008000000 */
[----:B------:R-:W-:Y:S01]  /*5820*/  SEL R0, RZ, 0x1, P0 ;  /* 0x00000001ff007807 */ /* 0x000fe20000000000 */
[----:B------:R-:W-:Y:S01]  /*5830*/  UIADD3 UR20, UPT, UPT, UR13, UR18, URZ ;  /* 0x000000120d147290 */ /* 0x000fe2000fffe0ff */
[----:B------:R-:W-:Y:S01]  /*5840*/  SEL R14, R14, RZ, P0 ;  /* 0x000000ff0e0e7207 */ /* 0x000fe20000000000 */
[----:B------:R-:W-:Y:S01]  /*5850*/  UIADD3 UR16, UPT, UPT, UR14, UR16, URZ ;  /* 0x000000100e107290 */ /* 0x000fe2000fffe0ff */
[----:B------:R-:W-:Y:S01]  /*5860*/  IMAD.U32 R9, RZ, RZ, UR4 ;  /* 0x00000004ff097e24 */ /* 0x000fe2000f8e00ff */
[----:B------:R-:W-:Y:S02]  /*5870*/  @!P1 R2UR UR4, R8 ;  /* 0x00000000080492ca */ /* 0x000fe400000e0000 */
[----:B------:R-:W-:Y:S02]  /*5880*/  LOP3.LUT R13, R13, R0, RZ, 0x3c, !PT ;  /* 0x000000000d0d7212 */ /* 0x000fe400078e3cff */
[----:B------:R-:W-:Y:S11]  /*5890*/  @!P1 R2UR UR5, R9 ;  /* 0x00000000090592ca */ /* 0x000ff600000e0000 */
[----:B------:R-:W-:Y:S02]  /*58a0*/  @!UPT UIADD3 URZ, UPT, UPT, URZ, URZ, URZ ;  /* 0x000000fffffff290 */ /* 0x000fe4000fffe0ff */
[----:B------:R2:W-:Y:S01]  /*58b0*/  @!UP0 UTMALDG.3D [UR8], [UR4], desc[UR6] ;  /* 0x00000608040085b4 */ /* 0x0005e20008011000 */
[----:B------:R2:W-:Y:S01]  /*58c0*/  @!P1 SYNCS.ARRIVE.TRANS64.RED.A0TR RZ, [UR21+0x128], R7 ;  /* 0x00012807ffff99a7 */ /* 0x0005e20008300415 */
[----:B------:R-:W-:Y:S01]  /*58d0*/  SYNCS.ARRIVE.TRANS64.RED.A1T0 RZ, [UR37], RZ ;  /* 0x000000ffffff79a7 */ /* 0x000fe20008100425 */
[----:B------:R-:W-:Y:S05]  /*58e0*/  BRA.U UP1, `(.L_x_99) ;  /* 0xfffffff101707547 */ /* 0x000fea000b83ffff */
[----:B------:R-:W-:-:S04]  /*58f0*/  SHF.L.U32 R2, R15, 0x1f, RZ ;  /* 0x0000001f0f027819 */ /* 0x000fc800000006ff */
[----:B------:R-:W3:Y:S02]  /*5900*/  SYNCS.PHASECHK.TRANS64.TRYWAIT P0, [UR21+0x130], R2 ;  /* 0x00013002ff0075a7 */ /* 0x000ee40008001115 */
[----:B---3--:R-:W-:Y:S05]  /*5910*/  @!P0 BRA `(.L_x_100) ;  /* 0x0000004000fc8947 */ /* 0x008fea0003800000 */
.L_x_216:
[----:B------:R-:W4:Y:S02]  /*5920*/  SYNCS.PHASECHK.TRANS64.TRYWAIT P0, [UR21+0x138], R2 ;  /* 0x00013802ff0075a7 */ /* 0x000f240008001115 */
[----:B----4-:R-:W-:Y:S05]  /*5930*/  @!P0 BRA `(.L_x_101) ;  /* 0x00000044000c8947 */ /* 0x010fea0003800000 */
.L_x_218:
[----:B------:R-:W4:Y:S02]  /*5940*/  SYNCS.PHASECHK.TRANS64.TRYWAIT P0, [UR21+0x140], R2 ;  /* 0x00014002ff0075a7 */ /* 0x000f240008001115 */
[----:B----4-:R-:W-:Y:S05]  /*5950*/  @!P0 BRA `(.L_x_102) ;  /* 0x00000044001c8947 */ /* 0x010fea0003800000 */
.L_x_220:
[----:B---3--:R-:W-:-:S07]  /*5960*/  MOV R0, UR21 ;  /* 0x0000001500007c02 */ /* 0x008fce0008000f00 */
.L_x_103:
[----:B---3--:R-:W-:-:S04]  /*5970*/  SHF.L.U32 R2, R15, 0x1f, RZ ;  /* 0x0000001f0f027819 */ /* 0x008fc800000006ff */
[----:B------:R3:W4:Y:S03]  /*5980*/  SYNCS.PHASECHK.TRANS64.TRYWAIT P0, [R0+URZ+0x148], R2 ;  /* 0x00014802000075a7 */ /* 0x00072600080011ff */
[----:B----4-:R-:W-:Y:S05]  /*5990*/  @!P0 NANOSLEEP.SYNCS 0x989680 ;  /* 0x009896800000895d */ /* 0x010fea0003900000 */
[----:B------:R-:W4:Y:S02]  /*59a0*/  @!P0 SYNCS.PHASECHK.TRANS64 P0, [R0+URZ+0x148], R2 ;  /* 0x00014802000085a7 */ /* 0x000f2400080010ff */
[----:B-12-4-:R-:W-:Y:S05]  /*59b0*/  @P0 EXIT ;  /* 0x000000000000094d */ /* 0x016fea0003800000 */
[----:B------:R-:W-:Y:S05]  /*59c0*/  BRA `(.L_x_103) ;  /* 0xfffffffc00e87947 */ /* 0x000fea000383ffff */
.L_x_88:
[----:B------:R-:W-:-:S06]  /*59d0*/  UISETP.GE.AND UP0, UPT, UR17, 0x4, UPT ;  /* 0x000000041100788c */ /* 0x000fcc000bf06270 */
[----:B------:R-:W-:-:S13]  /*59e0*/  PLOP3.LUT P0, PT, PT, PT, UP0, 0x80, 0x8 ;  /* 0x000000000008781c */ /* 0x000fda0003f0f008 */
[----:B-1----:R-:W-:Y:S05]  /*59f0*/  @!P0 EXIT ;  /* 0x000000000000894d */ /* 0x002fea0003800000 */
[----:B------:R-:W1:Y:S08]  /*5a00*/  S2UR UR4, SR_CgaCtaId ;  /* 0x00000000000479c3 */ /* 0x000e700000008800 */
[----:B------:R-:W-:Y:S01]  /*5a10*/  BAR.SYNC.DEFER_BLOCKING 0x6, 0xa0 ;  /* 0x0182800000007b1d */ /* 0x000fe20000010000 */
[C---:B------:R-:W-:Y:S01]  /*5a20*/  IMAD.SHL.U32 R3, R57.reuse, 0x20, RZ ;  /* 0x0000002039037824 */ /* 0x040fe200078e00ff */
[C---:B------:R-:W-:Y:S01]  /*5a30*/  LOP3.LUT P0, RZ, R57.reuse, 0x4, RZ, 0xc0, !PT ;  /* 0x0000000439ff7812 */ /* 0x040fe2000780c0ff */
[C---:B------:R-:W-:Y:S01]  /*5a40*/  IMAD.SHL.U32 R2, R57.reuse, 0x10, RZ ;  /* 0x0000001039027824 */ /* 0x040fe200078e00ff */
[----:B------:R-:W-:Y:S01]  /*5a50*/  CS2R R52, SRZ ;  /* 0x0000000000347805 */ /* 0x000fe2000001ff00 */
[----:B------:R-:W-:Y:S01]  /*5a60*/  IMAD.SHL.U32 R44, R57, 0x4, RZ ;  /* 0x00000004392c7824 */ /* 0x000fe200078e00ff */
[----:B------:R-:W-:-:S02]  /*5a70*/  UMOV UR44, 0x400 ;  /* 0x00000400002c7882 */ /* 0x000fc40000000000 */
[----:B------:R-:W2:Y:S01]  /*5a80*/  LDC.64 R42, c[0x0][0x8b0] ;  /* 0x00022c00ff2a7b82 */ /* 0x000ea20000000a00 */
[----:B------:R-:W-:Y:S01]  /*5a90*/  LOP3.LUT R4, R3, 0xc0, RZ, 0xc0, !PT ;  /* 0x000000c003047812 */ /* 0x000fe200078ec0ff */
[----:B------:R-:W-:Y:S01]  /*5aa0*/  IMAD.U32 R23, R57, 0x10000, RZ ;  /* 0x0001000039177824 */ /* 0x000fe200078e00ff */
[----:B------:R-:W-:Y:S01]  /*5ab0*/  LOP3.LUT R2, R2, 0x600, RZ, 0xc0, !PT ;  /* 0x0000060002027812 */ /* 0x000fe200078ec0ff */
[----:B------:R-:W-:Y:S01]  /*5ac0*/  IMAD.MOV.U32 R56, RZ, RZ, 0x20 ;  /* 0x00000020ff387424 */ /* 0x000fe200078e00ff */
[----:B------:R-:W-:Y:S01]  /*5ad0*/  LOP3.LUT R44, R4, 0x18, R44, 0xf8, !PT ;  /* 0x00000018042c7812 */ /* 0x000fe200078ef82c */
[----:B------:R-:W-:Y:S01]  /*5ae0*/  IMAD.MOV.U32 R55, RZ, RZ, 0x1 ;  /* 0x00000001ff377424 */ /* 0x000fe200078e00ff */
[----:B------:R-:W-:Y:S01]  /*5af0*/  SHF.R.U32.HI R4, RZ, 0x1, R57 ;  /* 0x00000001ff047819 */ /* 0x000fe20000011639 */
[----:B------:R-:W3:Y:S01]  /*5b00*/  LDC.64 R40, c[0x0][0x8a8] ;  /* 0x00022a00ff287b82 */ /* 0x000ee20000000a00 */
[--C-:B------:R-:W-:Y:S01]  /*5b10*/  LOP3.LUT R2, R2, 0x20, R3.reuse, 0xf8, !PT ;  /* 0x0000002002027812 */ /* 0x100fe200078ef803 */
[----:B------:R-:W-:Y:S01]  /*5b20*/  IMAD.MOV.U32 R22, RZ, RZ, RZ ;  /* 0x000000ffff167224 */ /* 0x000fe200078e00ff */
[----:B------:R-:W-:Y:S01]  /*5b30*/  LOP3.LUT R23, R23, 0x600000, RZ, 0xc0, !PT ;  /* 0x0060000017177812 */ /* 0x000fe200078ec0ff */
[----:B------:R-:W-:Y:S01]  /*5b40*/  IMAD.MOV.U32 R54, RZ, RZ, RZ ;  /* 0x000000ffff367224 */ /* 0x000fe200078e00ff */
[----:B------:R-:W-:Y:S01]  /*5b50*/  LOP3.LUT R44, R44, 0x8, R4, 0x78, !PT ;  /* 0x000000082c2c7812 */ /* 0x000fe200078e7804 */
[----:B------:R-:W4:Y:S01]  /*5b60*/  LDCU UR59, c[0x0][0x370] ;  /* 0x00006e00ff3b77ac */ /* 0x000f220008000800 */
[----:B------:R-:W-:-:S02]  /*5b70*/  LOP3.LUT R2, R2, 0x100, R3, 0xf8, !PT ;  /* 0x0000010002027812 */ /* 0x000fc400078ef803 */
[----:B------:R-:W-:Y:S01]  /*5b80*/  LOP3.LUT R57, R57, 0x60, RZ, 0xc0, !PT ;  /* 0x0000006039397812 */ /* 0x000fe200078ec0ff */
[----:B-1----:R-:W-:Y:S01]  /*5b90*/  ULEA UR44, UR4, UR44, 0x18 ;  /* 0x0000002c042c7291 */ /* 0x002fe2000f8ec0ff */
[----:B------:R-:W-:Y:S01]  /*5ba0*/  LOP3.LUT R44, R2, R44, RZ, 0xfc, !PT ;  /* 0x0000002c022c7212 */ /* 0x000fe200078efcff */
[----:B------:R-:W1:Y:S01]  /*5bb0*/  LDCU UR43, c[0x0][0xb0c] ;  /* 0x00016180ff2b77ac */ /* 0x000e620008000800 */
[----:B------:R-:W-:Y:S01]  /*5bc0*/  SEL R56, R56, 0xffffffe0, !P0 ;  /* 0xffffffe038387807 */ /* 0x000fe20004000000 */
[----:B------:R-:W-:Y:S01]  /*5bd0*/  UIADD3 UR4, UPT, UPT, UR44, 0x400, URZ ;  /* 0x000004002c047890 */ /* 0x000fe2000fffe0ff */
[----:B------:R-:W1:Y:S04]  /*5be0*/  LDCU UR39, c[0x0][0xb30] ;  /* 0x00016600ff2777ac */ /* 0x000e680008000800 */
[----:B------:R-:W4:Y:S01]  /*5bf0*/  LDS R0, [UR44+0x210] ;  /* 0x0002102cff007984 */ /* 0x000f220008000800 */
[----:B------:R-:W-:Y:S01]  /*5c00*/  IMAD.U32 R50, RZ, RZ, UR4 ;  /* 0x00000004ff327e24 */ /* 0x000fe2000f8e00ff */
[----:B------:R-:W1:Y:S01]  /*5c10*/  LDCU.64 UR56, c[0x0][0x888] ;  /* 0x00011100ff3877ac */ /* 0x000e620008000a00 */
[----:B------:R-:W1:Y:S01]  /*5c20*/  LDCU.64 UR40, c[0x0][0xb28] ;  /* 0x00016500ff2877ac */ /* 0x000e620008000a00 */
[----:B------:R-:W1:Y:S01]  /*5c30*/  LDCU.64 UR62, c[0x0][0x890] ;  /* 0x00011200ff3e77ac */ /* 0x000e620008000a00 */
[----:B------:R-:W1:Y:S01]  /*5c40*/  LDCU.128 UR52, c[0x0][0xb10] ;  /* 0x00016200ff3477ac */ /* 0x000e620008000c00 */
[----:B------:R-:W1:Y:S01]  /*5c50*/  LDCU UR58, c[0x0][0x374] ;  /* 0x00006e80ff3a77ac */ /* 0x000e620008000800 */
[----:B------:R-:W-:Y:S01]  /*5c60*/  UMOV UR47, URZ ;  /* 0x000000ff002f7c82 */ /* 0x000fe20008000000 */
[----:B------:R-:W-:Y:S01]  /*5c70*/  UMOV UR46, URZ ;  /* 0x000000ff002e7c82 */ /* 0x000fe20008000000 */
[----:B-1234-:R-:W-:-:S07]  /*5c80*/  IMAD.IADD R23, R0, 0x1, R23 ;  /* 0x0000000100177824 */ /* 0x01efce00078e0217 */
.L_x_147:
[C---:B------:R-:W-:Y:S02]  /*5c90*/  LEA R3, R52.reuse, UR44, 0x3 ;  /* 0x0000002c34037c11 */ /* 0x040fe4000f8e18ff */
[----:B------:R-:W-:Y:S02]  /*5ca0*/  SHF.L.U32 R0, R53, 0x1f, RZ ;  /* 0x0000001f35007819 */ /* 0x000fe400000006ff */
[----:B-1----:R-:W-:Y:S02]  /*5cb0*/  LEA R4, R52, UR44, 0x4 ;  /* 0x0000002c34047c11 */ /* 0x002fe4000f8e20ff */
[----:B------:R-:W1:Y:S02]  /*5cc0*/  SYNCS.PHASECHK.TRANS64.TRYWAIT P0, [R3+URZ+0x160], R0 ;  /* 0x00016000030075a7 */ /* 0x000e6400080011ff */
[----:B-12---:R-:W-:Y:S05]  /*5cd0*/  @!P0 BRA `(.L_x_104) ;  /* 0x0000004000548947 */ /* 0x006fea0003800000 */
.L_x_221:
[----:B------:R-:W2:Y:S01]  /*5ce0*/  LDS.128 R4, [R4+0x1f0] ;  /* 0x0001f00004047984 */ /* 0x000ea20000000c00 */
[----:B------:R-:W-:Y:S01]  /*5cf0*/  UISETP.GE.AND UP0, UPT, UR42, 0x1, UPT ;  /* 0x000000012a00788c */ /* 0x000fe2000bf06270 */
[----:B------:R-:W-:Y:S01]  /*5d00*/  @!PT LDS RZ, [RZ] ;  /* 0x00000000fffff984 */ /* 0x000fe20000000800 */
[----:B------:R-:W-:Y:S01]  /*5d10*/  @!PT LDS RZ, [RZ] ;  /* 0x00000000fffff984 */ /* 0x000fe20000000800 */
[----:B------:R-:W-:Y:S01]  /*5d20*/  @!PT LDS RZ, [RZ] ;  /* 0x00000000fffff984 */ /* 0x000fe20000000800 */
[----:B------:R-:W-:Y:S01]  /*5d30*/  @!PT LDS RZ, [RZ] ;  /* 0x00000000fffff984 */ /* 0x000fe20000000800 */
[----:B------:R3:W-:Y:S06]  /*5d40*/  MEMBAR.ALL.CTA ;  /* 0x0000000000007992 */ /* 0x0007ec0000008000 */
[----:B---3--:R-:W3:Y:S01]  /*5d50*/  FENCE.VIEW.ASYNC.S ;  /* 0x00000000000073c6 */ /* 0x008ee20000000000 */
[----:B--2---:R-:W-:Y:S11]  /*5d60*/  LOP3.LUT P0, RZ, R6, 0x1, RZ, 0xc0, !PT ;  /* 0x0000000106ff7812 */ /* 0x004ff6000780c0ff */
[----:B------:R-:W-:Y:S02]  /*5d70*/  @!UPT UIADD3 URZ, UPT, UPT, URZ, URZ, URZ ;  /* 0x000000fffffff290 */ /* 0x000fe4000fffe0ff */
[----:B---3--:R-:W-:Y:S01]  /*5d80*/  VOTEU.ANY UP1, P0 ;  /* 0x0000000000ff7886 */ /* 0x008fe20000020100 */
[----:B------:R-:W-:Y:S01]  /*5d90*/  PLOP3.LUT P0, PT, PT, PT, UP1, 0x80, 0x8 ;  /* 0x000000000008781c */ /* 0x000fe20003f0f018 */
[----:B------:R-:W-:Y:S11]  /*5da0*/  UP2UR UR61, UPR, URZ, 0x2 ;  /* 0x00000002ff3d7883 */ /* 0x000ff60008000000 */
[----:B------:R-:W-:Y:S01]  /*5db0*/  @!UPT UIADD3 URZ, UPT, UPT, URZ, URZ, URZ ;  /* 0x000000fffffff290 */ /* 0x000fe2000fffe0ff */
[----:B-1----:R-:W-:Y:S02]  /*5dc0*/  @P0 SHF.R.U32.HI R0, RZ, 0x10, R5 ;  /* 0x00000010ff000819 */ /* 0x002fe40000011605 */
        /* <DEDUP_REMOVED lines=12> */
[----:B------:R-:W2:Y:S01]  /*5e90*/  LDCU UR12, c[0x0][0xb20] ;  /* 0x00016400ff0c77ac */ /* 0x000ea20008000800 */
[----:B------:R-:W-:Y:S02]  /*5ea0*/  UIMAD.WIDE.U32 UR4, UR58, UR55, URZ ;  /* 0x000000373a0472a5 */ /* 0x000fe4000f8e00ff */
[----:B------:R-:W-:Y:S02]  /*5eb0*/  UIMAD.WIDE.U32 UR6, UR59, UR52, URZ ;  /* 0x000000343b0672a5 */ /* 0x000fe4000f8e00ff */
[----:B------:R-:W-:Y:S02]  /*5ec0*/  UISETP.NE.AND UP0, UPT, UR54, 0x1, UPT ;  /* 0x000000013600788c */ /* 0x000fe4000bf05270 */
[----:B------:R-:W-:Y:S02]  /*5ed0*/  UIMAD.WIDE.U32 UR8, UR37, UR55, URZ ;  /* 0x00000037250872a5 */ /* 0x000fe4000f8e00ff */
[----:B------:R-:W-:Y:S02]  /*5ee0*/  UIMAD.WIDE.U32 UR10, UR38, UR52, URZ ;  /* 0x00000034260a72a5 */ /* 0x000fe4000f8e00ff */
[----:B------:R-:W-:Y:S02]  /*5ef0*/  UISETP.NE.AND UP1, UPT, UR43, 0x1, UPT ;  /* 0x000000012b00788c */ /* 0x000fe4000bf25270 */
[----:B------:R-:W-:Y:S01]  /*5f00*/  UISETP.NE.AND UP2, UPT, UR42, 0x1, UPT ;  /* 0x000000012a00788c */ /* 0x000fe2000bf45270 */
[----:B------:R-:W-:Y:S02]  /*5f10*/  UMOV UR4, UR5 ;  /* 0x0000000500047c82 */ /* 0x000fe40008000000 */
[----:B--2---:R-:W-:Y:S03]  /*5f20*/  USHF.R.U32.HI UR5, URZ, UR12, UR4 ;  /* 0x0000000cff057299 */ /* 0x004fe60008011604 */
[----:B------:R-:W-:Y:S02]  /*5f30*/  UMOV UR4, UR7 ;  /* 0x0000000700047c82 */ /* 0x000fe40008000000 */
[----:B------:R-:W-:Y:S02]  /*5f40*/  USHF.R.U32.HI UR7, URZ, UR53, UR4 ;  /* 0x00000035ff077299 */ /* 0x000fe40008011604 */
[----:B------:R-:W-:Y:S02]  /*5f50*/  USEL UR4, UR58, UR5, !UP0 ;  /* 0x000000053a047287 */ /* 0x000fe4000c000000 */
[----:B------:R-:W-:Y:S01]  /*5f60*/  USEL UR7, UR59, UR7, !UP1 ;  /* 0x000000073b077287 */ /* 0x000fe2000c800000 */
[----:B------:R-:W-:Y:S01]  /*5f70*/  UMOV UR5, UR9 ;  /* 0x0000000900057c82 */ /* 0x000fe20008000000 */
[----:B------:R-:W-:Y:S02]  /*5f80*/  UIMAD.WIDE.U32 UR8, UR4, UR40, URZ ;  /* 0x00000028040872a5 */ /* 0x000fe4000f8e00ff */
[----:B------:R-:W-:Y:S03]  /*5f90*/  USHF.R.U32.HI UR6, URZ, UR12, UR5 ;  /* 0x0000000cff067299 */ /* 0x000fe60008011605 */
[----:B------:R-:W-:Y:S01]  /*5fa0*/  UMOV UR5, UR11 ;  /* 0x0000000b00057c82 */ /* 0x000fe20008000000 */
[----:B------:R-:W-:Y:S02]  /*5fb0*/  UIMAD.WIDE.U32 UR10, UR7, UR40, URZ ;  /* 0x00000028070a72a5 */ /* 0x000fe4000f8e00ff */
[----:B------:R-:W-:Y:S02]  /*5fc0*/  USHF.R.U32.HI UR12, URZ, UR53, UR5 ;  /* 0x00000035ff0c7299 */ /* 0x000fe40008011605 */
[----:B------:R-:W-:Y:S01]  /*5fd0*/  USEL UR6, UR37, UR6, !UP0 ;  /* 0x0000000625067287 */ /* 0x000fe2000c000000 */
[----:B------:R-:W-:Y:S02]  /*5fe0*/  UMOV UR5, UR9 ;  /* 0x0000000900057c82 */ /* 0x000fe40008000000 */
[----:B------:R-:W-:Y:S01]  /*5ff0*/  UMOV UR10, UR11 ;  /* 0x0000000b000a7c82 */ /* 0x000fe20008000000 */
[----:B------:R-:W-:Y:S02]  /*6000*/  @UP2 USHF.R.U32.HI UR4, URZ, UR41, UR5 ;  /* 0x00000029ff042299 */ /* 0x000fe40008011605 */
[----:B------:R-:W-:Y:S02]  /*6010*/  @UP2 USHF.R.U32.HI UR7, URZ, UR41, UR10 ;  /* 0x00000029ff072299 */ /* 0x000fe4000801160a */
[----:B------:R-:W-:Y:S02]  /*6020*/  UIMAD UR4, UR42, UR4, URZ ;  /* 0x000000042a0472a4 */ /* 0x000fe4000f8e02ff */
        /* <DEDUP_REMOVED lines=8> */
[----:B------:R-:W-:Y:S02]  /*60b0*/  USEL UR11, UR6, UR4, !UP2 ;  /* 0x00000004060b7287 */ /* 0x000fe4000d000000 */
[----:B------:R-:W-:Y:S02]  /*60c0*/  UIADD3 UR8, UPT, UPT, -UR5, URZ, URZ ;  /* 0x000000ff05087290 */ /* 0x000fe4000fffe1ff */
[----:B------:R-:W-:Y:S01]  /*60d0*/  UIADD3 UR10, UPT, UPT, -UR11, URZ, URZ ;  /* 0x000000ff0b0a7290 */ /* 0x000fe2000fffe1ff */
[----:B------:R-:W-:Y:S01]  /*60e0*/  @!UP0 UMOV UR4, UR9 ;  /* 0x0000000900048c82 */ /* 0x000fe20008000000 */
[----:B------:R-:W-:Y:S02]  /*60f0*/  UIADD3 UR9, UPT, UPT, -UR6, URZ, URZ ;  /* 0x000000ff06097290 */ /* 0x000fe4000fffe1ff */
[----:B------:R-:W-:Y:S02]  /*6100*/  @!UP0 USHF.R.U32.HI UR4, URZ, UR41, UR4 ;  /* 0x00000029ff048299 */ /* 0x000fe40008011604 */
[----:B------:R-:W-:Y:S02]  /*6110*/  UIMAD UR10, UR42, UR10, UR6 ;  /* 0x0000000a2a0a72a4 */ /* 0x000fe4000f8e0206 */
[----:B------:R-:W-:Y:S04]  /*6120*/  @!UP0 USEL UR4, UR5, UR4, !UP2 ;  /* 0x0000000405048287 */ /* 0x000fe8000d000000 */
[----:B------:R-:W-:Y:S02]  /*6130*/  @!UP0 UIMAD UR10, UR7, UR10, UR4 ;  /* 0x0000000a070a82a4 */ /* 0x000fe4000f8e0204 */
[----:B------:R-:W-:Y:S02]  /*6140*/  @!UP0 UIADD3 UR11, UPT, UPT, UR11, -UR4, URZ ;  /* 0x800000040b0b8290 */ /* 0x000fe4000fffe0ff */
[----:B------:R-:W-:Y:S02]  /*6150*/  UIMAD UR7, UR43, UR8, UR38 ;  /* 0x000000082b0772a4 */ /* 0x000fe4000f8e0226 */
[----:B------:R-:W-:Y:S02]  /*6160*/  @!UP0 UIMAD UR6, UR11, UR42, UR5 ;  /* 0x0000002a0b0682a4 */ /* 0x000fe4000f8e0205 */
[----:B------:R-:W-:Y:S01]  /*6170*/  UIMAD UR4, UR54, UR9, UR37 ;  /* 0x00000009360472a4 */ /* 0x000fe2000f8e0225 */
[----:B------:R-:W-:Y:S02]  /*6180*/  @!UP0 UMOV UR5, UR10 ;  /* 0x0000000a00058c82 */ /* 0x000fe40008000000 */
[----:B------:R-:W-:Y:S02]  /*6190*/  UIMAD UR38, UR5, UR43, UR7 ;  /* 0x0000002b052672a4 */ /* 0x000fe4000f8e0207 */
[----:B------:R-:W-:Y:S11]  /*61a0*/  UIMAD UR37, UR6, UR54, UR4 ;  /* 0x00000036062572a4 */ /* 0x000ff6000f8e0204 */
[----:B------:R-:W-:Y:S01]  /*61b0*/  @!UPT UIADD3 URZ, UPT, UPT, URZ, URZ, URZ ;  /* 0x000000fffffff290 */ /* 0x000fe2000fffe0ff */
.L_x_105:
[----:B------:R-:W-:Y:S01]  /*61c0*/  UISETP.NE.AND UP0, UPT, UR39, 0x1, UPT ;  /* 0x000000012700788c */ /* 0x000fe2000bf05270 */
[----:B------:R-:W-:Y:S01]  /*61d0*/  LOP3.LUT P0, RZ, R50, 0x1b0, RZ, 0xc0, !PT ;  /* 0x000001b032ff7812 */ /* 0x000fe2000780c0ff */
[----:B------:R-:W-:Y:S01]  /*61e0*/  USHF.L.U32 UR50, UR16, 0x6, URZ ;  /* 0x0000000610327899 */ /* 0x000fe200080006ff */
[----:B------:R-:W-:Y:S01]  /*61f0*/  BSSY.RECONVERGENT B6, `(.L_x_106) ;  /* 0x0000034000067945 */ /* 0x000fe20003800200 */
[----:B------:R-:W-:Y:S01]  /*6200*/  USHF.L.U32 UR49, UR20, 0x7, URZ ;  /* 0x0000000714317899 */ /* 0x000fe200080006ff */
[----:B------:R-:W-:Y:S06]  /*6210*/  IADD3 R52, PT, PT, R52, 0x1, RZ ;  /* 0x0000000134347810 */ /* 0x000fec0007ffe0ff */
[----:B------:R-:W2:Y:S01]  /*6220*/  @!UP0 LDCU.128 UR12, c[0x0][0xb10] ;  /* 0x00016200ff0c87ac */ /* 0x000ea20008000c00 */
[----:B------:R-:W3:Y:S01]  /*6230*/  @!UP0 LDCU UR5, c[0x0][0xb0c] ;  /* 0x00016180ff0587ac */ /* 0x000ee20008000800 */
[----:B------:R-:W4:Y:S01]  /*6240*/  @!UP0 LDCU UR10, c[0x0][0xb20] ;  /* 0x00016400ff0a87ac */ /* 0x000f220008000800 */
[----:B--2---:R-:W-:Y:S02]  /*6250*/  UIMAD.WIDE.U32 UR8, UR38, UR12, URZ ;  /* 0x0000000c260872a5 */ /* 0x004fe4000f8e00ff */
[----:B------:R-:W-:Y:S02]  /*6260*/  UIMAD.WIDE.U32 UR6, UR37, UR15, URZ ;  /* 0x0000000f250672a5 */ /* 0x000fe4000f8e00ff */
[----:B------:R-:W-:Y:S03]  /*6270*/  @!UP0 UISETP.NE.AND UP1, UPT, UR14, 0x1, UPT ;  /* 0x000000010e00888c */ /* 0x000fe6000bf25270 */
[----:B------:R-:W-:Y:S01]  /*6280*/  @!UP0 UMOV UR4, UR9 ;  /* 0x0000000900048c82 */ /* 0x000fe20008000000 */
[----:B---3--:R-:W-:Y:S02]  /*6290*/  @!UP0 UISETP.NE.AND UP2, UPT, UR5, 0x1, UPT ;  /* 0x000000010500888c */ /* 0x008fe4000bf45270 */
[----:B------:R-:W-:Y:S01]  /*62a0*/  @!UP0 USHF.R.U32.HI UR4, URZ, UR13, UR4 ;  /* 0x0000000dff048299 */ /* 0x000fe20008011604 */
[----:B------:R-:W-:Y:S02]  /*62b0*/  @!UP0 UMOV UR6, UR7 ;  /* 0x0000000700068c82 */ /* 0x000fe40008000000 */
[----:B----4-:R-:W-:Y:S02]  /*62c0*/  @!UP0 USHF.R.U32.HI UR6, URZ, UR10, UR6 ;  /* 0x0000000aff068299 */ /* 0x010fe40008011606 */
[----:B------:R-:W-:Y:S02]  /*62d0*/  @!UP0 USEL UR7, UR38, UR4, !UP2 ;  /* 0x0000000426078287 */ /* 0x000fe4000d000000 */
[----:B------:R-:W-:Y:S04]  /*62e0*/  @!UP0 USEL UR6, UR37, UR6, !UP1 ;  /* 0x0000000625068287 */ /* 0x000fe8000c800000 */
[----:B------:R-:W-:Y:S02]  /*62f0*/  @!UP0 UIADD3 UR4, UPT, UPT, -UR7, UR6, URZ ;  /* 0x0000000607048290 */ /* 0x000fe4000fffe1ff */
[----:B------:R-:W-:Y:S02]  /*6300*/  @!UP0 UIADD3 UR6, UPT, UPT, UR7, -UR6, URZ ;  /* 0x8000000607068290 */ /* 0x000fe4000fffe0ff */
[----:B------:R-:W-:Y:S02]  /*6310*/  @!UP0 UIMAD UR38, UR4, UR5, UR38 ;  /* 0x00000005042682a4 */ /* 0x000fe4000f8e0226 */
[----:B------:R-:W-:Y:S01]  /*6320*/  @!UP0 UIMAD UR37, UR6, UR14, UR37 ;  /* 0x0000000e062582a4 */ /* 0x000fe2000f8e0225 */
[----:B------:R-:W-:Y:S11]  /*6330*/  @!P0 BRA `(.L_x_107) ;  /* 0x00000000007c8947 */ /* 0x000ff60003800000 */
[----:B------:R-:W2:Y:S01]  /*6340*/  LDCU.64 UR8, c[0x4][0x80] ;  /* 0x01001000ff0877ac */ /* 0x000ea20008000a00 */
[----:B------:R-:W-:Y:S01]  /*6350*/  MOV R2, 0x0 ;  /* 0x0000000000027802 */ /* 0x000fe20000000f00 */
[----:B------:R-:W-:Y:S02]  /*6360*/  HFMA2 R12, -RZ, RZ, 0, 5.9604644775390625e-08 ;  /* 0x00000001ff0c7431 */ /* 0x000fe400000001ff */
[----:B------:R-:W-:Y:S01]  /*6370*/  IMAD.MOV.U32 R8, RZ, RZ, 0x70 ;  /* 0x00000070ff087424 */ /* 0x000fe200078e00ff */
[----:B------:R3:W4:Y:S01]  /*6380*/  LDC.64 R14, c[0x4][R2] ;  /* 0x01000000020e7b82 */ /* 0x0007220000000a00 */
[----:B------:R-:W1:Y:S01]  /*6390*/  LDCU.64 UR6, c[0x4][0x88] ;  /* 0x01001100ff0677ac */ /* 0x000e620008000a00 */
[----:B------:R-:W-:Y:S01]  /*63a0*/  IMAD.MOV.U32 R13, RZ, RZ, RZ ;  /* 0x000000ffff0d7224 */ /* 0x000fe200078e00ff */
[----:B------:R-:W1:Y:S01]  /*63b0*/  LDCU.64 UR4, c[0x4][0x8] ;  /* 0x01000100ff0477ac */ /* 0x000e620008000a00 */
[----:B--2---:R-:W-:Y:S01]  /*63c0*/  MOV R5, UR9 ;  /* 0x0000000900057c02 */ /* 0x004fe20008000f00 */
[----:B------:R-:W-:Y:S01]  /*63d0*/  IMAD.U32 R4, RZ, RZ, UR8 ;  /* 0x00000008ff047e24 */ /* 0x000fe2000f8e00ff */
[----:B-1----:R-:W-:Y:S01]  /*63e0*/  MOV R7, UR7 ;  /* 0x0000000700077c02 */ /* 0x002fe20008000f00 */
[----:B------:R-:W-:Y:S01]  /*63f0*/  IMAD.U32 R6, RZ, RZ, UR6 ;  /* 0x00000006ff067e24 */ /* 0x000fe2000f8e00ff */
[----:B------:R-:W-:Y:S01]  /*6400*/  MOV R11, UR5 ;  /* 0x00000005000b7c02 */ /* 0x000fe20008000f00 */
[----:B------:R-:W-:Y:S02]  /*6410*/  IMAD.U32 R10, RZ, RZ, UR4 ;  /* 0x00000004ff0a7e24 */ /* 0x000fe4000f8e00ff */
[----:B------:R-:W-:Y:S07]  /*6420*/  LEPC R20, `(.L_x_108) ;  /* 0x000000001014794e */ /* 0x000fee0000000000 */
[----:B---345:R-:W-:Y:S05]  /*6430*/  CALL.ABS.NOINC R14 ;  /* 0x000000000e007343 */ /* 0x038fea0003c00000 */
.L_x_108:
[----:B------:R-:W1:Y:S01]  /*6440*/  LDCU.64 UR8, c[0x4][0x80] ;  /* 0x01001000ff0877ac */ /* 0x000e620008000a00 */
[----:B------:R-:W2:Y:S01]  /*6450*/  LDC.64 R2, c[0x4][R2] ;  /* 0x0100000002027b82 */ /* 0x000ea20000000a00 */
[----:B------:R-:W-:Y:S02]  /*6460*/  HFMA2 R12, -RZ, RZ, 0, 5.9604644775390625e-08 ;  /* 0x00000001ff0c7431 */ /* 0x000fe400000001ff */
[----:B------:R-:W-:Y:S02]  /*6470*/  IMAD.MOV.U32 R8, RZ, RZ, 0x70 ;  /* 0x00000070ff087424 */ /* 0x000fe400078e00ff */
[----:B------:R-:W-:Y:S01]  /*6480*/  IMAD.MOV.U32 R13, RZ, RZ, RZ ;  /* 0x000000ffff0d7224 */ /* 0x000fe200078e00ff */
[----:B------:R-:W3:Y:S01]  /*6490*/  LDCU.64 UR6, c[0x4][0x88] ;  /* 0x01001100ff0677ac */ /* 0x000ee20008000a00 */
[----:B------:R-:W4:Y:S01]  /*64a0*/  LDCU.64 UR4, c[0x4][0x8] ;  /* 0x01000100ff0477ac */ /* 0x000f220008000a00 */
[----:B-1----:R-:W-:Y:S02]  /*64b0*/  MOV R4, UR8 ;  /* 0x0000000800047c02 */ /* 0x002fe40008000f00 */
[----:B------:R-:W-:Y:S02]  /*64c0*/  MOV R5, UR9 ;  /* 0x0000000900057c02 */ /* 0x000fe40008000f00 */
[----:B---3--:R-:W-:Y:S01]  /*64d0*/  MOV R7, UR7 ;  /* 0x0000000700077c02 */ /* 0x008fe20008000f00 */
[----:B------:R-:W-:Y:S01]  /*64e0*/  IMAD.U32 R6, RZ, RZ, UR6 ;  /* 0x00000006ff067e24 */ /* 0x000fe2000f8e00ff */
[----:B----4-:R-:W-:Y:S01]  /*64f0*/  MOV R11, UR5 ;  /* 0x00000005000b7c02 */ /* 0x010fe20008000f00 */
[----:B------:R-:W-:Y:S02]  /*6500*/  IMAD.U32 R10, RZ, RZ, UR4 ;  /* 0x00000004ff0a7e24 */ /* 0x000fe4000f8e00ff */
[----:B------:R-:W-:Y:S07]  /*6510*/  LEPC R20, `(.L_x_107) ;  /* 0x000000001014794e */ /* 0x000fee0000000000 */
[----:B--2---:R-:W-:Y:S05]  /*6520*/  CALL.ABS.NOINC R2 ;  /* 0x0000000002007343 */ /* 0x004fea0003c00000 */
.L_x_107:
[----:B------:R-:W-:Y:S05]  /*6530*/  BSYNC.RECONVERGENT B6 ;  /* 0x0000000000067941 */ /* 0x000fea0003800200 */
.L_x_106:
[----:B------:R-:W-:Y:S01]  /*6540*/  R2UR UR4, R49 ;  /* 0x00000000310472ca */ /* 0x000fe200000e0000 */
[----:B------:R-:W-:Y:S01]  /*6550*/  UISETP.NE.U32.AND UP0, UPT, UR62, URZ, UPT ;  /* 0x000000ff3e00728c */ /* 0x000fe2000bf05070 */
[----:B------:R-:W-:Y:S02]  /*6560*/  ISETP.NE.U32.AND P4, PT, R42, RZ, PT ;  /* 0x000000ff2a00720c */ /* 0x000fe40003f85070 */
[----:B------:R-:W-:Y:S01]  /*6570*/  ISETP.NE.U32.AND P2, PT, RZ, UR56, PT ;  /* 0x00000038ff007c0c */ /* 0x000fe2000bf45070 */
[----:B------:R-:W-:Y:S01]  /*6580*/  UISETP.NE.AND.EX UP1, UPT, UR63, URZ, UPT, UP0 ;  /* 0x000000ff3f00728c */ /* 0x000fe2000bf25300 */
[----:B------:R-:W-:Y:S01]  /*6590*/  ISETP.NE.AND.EX P4, PT, R43, RZ, PT, P4 ;  /* 0x000000ff2b00720c */ /* 0x000fe20003f85340 */
[----:B------:R-:W-:Y:S01]  /*65a0*/  UPLOP3.LUT UP0, UPT, UPT, UPT, UPT, 0x40, 0x4 ;  /* 0x000000000004789c */ /* 0x000fe20003f0e870 */
[----:B------:R-:W-:Y:S05]  /*65b0*/  ISETP.NE.AND.EX P2, PT, RZ, UR57, PT, P2 ;  /* 0x00000039ff007c0c */ /* 0x000fea000bf45320 */
[----:B------:R-:W-:Y:S06]  /*65c0*/  UISETP.NE.AND UP2, UPT, UR4, URZ, UPT ;  /* 0x000000ff0400728c */ /* 0x000fec000bf45270 */
[----:B------:R-:W-:Y:S05]  /*65d0*/  PLOP3.LUT P1, PT, PT, PT, UP2, 0x80, 0x8 ;  /* 0x000000000008781c */ /* 0x000fea0003f2f028 */
[----:B------:R-:W-:Y:S06]  /*65e0*/  @UP2 UPLOP3.LUT UP0, UPT, UPT, UPT, UP1, 0x80, 0x8 ;  /* 0x000000000008289c */ /* 0x000fec0003f0f010 */
[----:B------:R-:W-:Y:S01]  /*65f0*/  PLOP3.LUT P0, PT, PT, PT, UP0, 0x80, 0x8 ;  /* 0x000000000008781c */ /* 0x000fe20003f0f008 */
[----:B------:R-:W-:Y:S01]  /*6600*/  @!UPT UIADD3 URZ, UPT, UPT, URZ, URZ, URZ ;  /* 0x000000fffffff290 */ /* 0x000fe2000fffe0ff */
[----:B------:R-:W-:Y:S11]  /*6610*/  BRA.U !UP1, `(.L_x_109) ;  /* 0x00000001093c7547 */ /* 0x000ff6000b800000 */
[----:B------:R-:W-:Y:S01]  /*6620*/  UISETP.NE.U32.AND UP0, UPT, UR56, URZ, UPT ;  /* 0x000000ff3800728c */ /* 0x000fe2000bf05070 */
[----:B-1----:R-:W-:Y:S01]  /*6630*/  HFMA2 R0, -RZ, RZ, 0, 5.9604644775390625e-08 ;  /* 0x00000001ff007431 */ /* 0x002fe200000001ff */
[----:B------:R-:W1:Y:S01]  /*6640*/  LDCU.64 UR8, c[0x0][0x358] ;  /* 0x00006b00ff0877ac */ /* 0x000e620008000a00 */
[----:B------:R-:W-:Y:S01]  /*6650*/  IMAD.MOV.U32 R45, RZ, RZ, 0x1 ;  /* 0x00000001ff2d7424 */ /* 0x000fe200078e00ff */
[----:B------:R-:W-:Y:S06]  /*6660*/  UISETP.NE.AND.EX UP0, UPT, UR57, URZ, UPT, UP0 ;  /* 0x000000ff3900728c */ /* 0x000fec000bf05300 */
[----:B------:R-:W-:Y:S05]  /*6670*/  PLOP3.LUT P3, PT, PT, PT, UP0, 0x80, 0x8 ;  /* 0x000000000008781c */ /* 0x000fea0003f6f008 */
[----:B------:R-:W2:Y:S01]  /*6680*/  @UP0 LDCU.64 UR4, c[0x0][0x888] ;  /* 0x00011100ff0407ac */ /* 0x000ea20008000a00 */
[----:B------:R-:W-:Y:S07]  /*6690*/  @UP0 UIMAD UR6, UR36, UR62, URZ ;  /* 0x0000003e240602a4 */ /* 0x000fee000f8e02ff */
[----:B------:R-:W-:Y:S01]  /*66a0*/  @!P3 PRMT R45, R0, 0x7610, R45 ;  /* 0x00007610002db816 */ /* 0x000fe2000000002d */
[----:B--2---:R-:W-:Y:S06]  /*66b0*/  @UP0 UIMAD.WIDE UR4, UR6, 0x4, UR4 ;  /* 0x00000004060408a5 */ /* 0x004fec000f8e0204 */
[----:B------:R-:W-:Y:S01]  /*66c0*/  IMAD.U32 R2, RZ, RZ, UR4 ;  /* 0x00000004ff027e24 */ /* 0x000fe2000f8e00ff */
[----:B------:R-:W-:Y:S04]  /*66d0*/  MOV R3, UR5 ;  /* 0x0000000500037c02 */ /* 0x000fe80008000f00 */
[----:B------:R-:W2:Y:S01]  /*66e0*/  @!UP0 LDCU UR4, c[0x0][0x880] ;  /* 0x00011000ff0487ac */ /* 0x000ea20008000800 */
[----:B-1---5:R3:W5:Y:S02]  /*66f0*/  @P3 LDG.E R27, desc[UR8][R2.64] ;  /* 0x00000008021b3981 */ /* 0x022764000c1e1900 */
[----:B--23--:R-:W-:Y:S02]  /*6700*/  @!P3 IMAD.U32 R27, RZ, RZ, UR4 ;  /* 0x00000004ff1bbe24 */ /* 0x00cfe4000f8e00ff */
.L_x_109:
[----:B------:R-:W-:Y:S05]  /*6710*/  @!P4 BRA `(.L_x_110) ;  /* 0x000000000024c947 */ /* 0x000fea0003800000 */
[----:B------:R-:W-:Y:S01]  /*6720*/  ISETP.NE.U32.AND P3, PT, R40, RZ, PT ;  /* 0x000000ff2800720c */ /* 0x000fe20003f65070 */
[----:B------:R-:W2:Y:S03]  /*6730*/  LDCU.64 UR4, c[0x0][0x358] ;  /* 0x00006b00ff0477ac */ /* 0x000ea60008000a00 */
[----:B------:R-:W-:Y:S11]  /*6740*/  ISETP.NE.AND.EX P3, PT, R41, RZ, PT, P3 ;  /* 0x000000ff2900720c */ /* 0x000ff60003f65330 */
[----:B------:R-:W-:Y:S02]  /*6750*/  @!UPT UIADD3 URZ, UPT, UPT, URZ, URZ, URZ ;  /* 0x000000fffffff290 */ /* 0x000fe4000fffe0ff */
[----:B------:R-:W3:Y:S01]  /*6760*/  @P3 LDC.64 R2, c[0x0][0x8a8] ;  /* 0x00022a00ff023b82 */ /* 0x000ee20000000a00 */
[----:B-1----:R-:W-:Y:S04]  /*6770*/  @P3 IMAD R0, R42, UR36, RZ ;  /* 0x000000242a003c24 */ /* 0x002fe8000f8e02ff */
[----:B---3--:R-:W-:Y:S05]  /*6780*/  @P3 IMAD.WIDE R2, R0, 0x4, R2 ;  /* 0x0000000400023825 */ /* 0x008fea00078e0202 */
[----:B--2--5:R2:W5:Y:S02]  /*6790*/  @P3 LDG.E R24, desc[UR4][R2.64] ;  /* 0x0000000402183981 */ /* 0x024564000c1e1900 */
[----:B--2---:R-:W3:Y:S02]  /*67a0*/  @!P3 LDC R24, c[0x0][0x8a0] ;  /* 0x00022800ff18bb82 */ /* 0x004ee40000000800 */
.L_x_110:
[----:B-----5:R-:W-:Y:S01]  /*67b0*/  FSETP.NEU.AND P3, PT, R27, RZ, PT ;  /* 0x000000ff1b00720b */ /* 0x020fe20003f6d000 */
[----:B------:R-:W-:Y:S01]  /*67c0*/  IMAD.SHL.U32 R62, R44, 0x2, RZ ;  /* 0x000000022c3e7824 */ /* 0x000fe200078e00ff */
[----:B------:R-:W-:Y:S01]  /*67d0*/  SEL R4, RZ, 0xffffffff, P2 ;  /* 0xffffffffff047807 */ /* 0x000fe20001000000 */
[----:B------:R-:W-:Y:S01]  /*67e0*/  BSSY B1, `(.L_x_111) ;  /* 0x0000036000017945 */ /* 0x000fe20003800000 */
[----:B------:R-:W-:Y:S01]  /*67f0*/  @P1 LOP3.LUT P2, RZ, R45, 0xff, RZ, 0xc0, !PT ;  /* 0x000000ff2dff1812 */ /* 0x000fe2000784c0ff */
[----:B------:R-:W-:Y:S01]  /*6800*/  VIADD R60, R62, UR44 ;  /* 0x0000002c3e3c7c36 */ /* 0x000fe20008000000 */
[----:B-1----:R-:W-:Y:S01]  /*6810*/  @P1 SEL R0, RZ, 0xffffffff, P3 ;  /* 0xffffffffff001807 */ /* 0x002fe20001800000 */
[----:B------:R-:W-:Y:S01]  /*6820*/  IMAD.MOV.U32 R63, RZ, RZ, 0x1 ;  /* 0x00000001ff3f7424 */ /* 0x000fe200078e00ff */
[----:B------:R-:W-:Y:S01]  /*6830*/  LOP3.LUT R55, R55, 0x1, RZ, 0x3c, !PT ;  /* 0x0000000137377812 */ /* 0x000fe200078e3cff */
[----:B------:R-:W-:Y:S01]  /*6840*/  IMAD.MOV.U32 R61, RZ, RZ, RZ ;  /* 0x000000ffff3d7224 */ /* 0x000fe200078e00ff */
[----:B------:R-:W-:Y:S02]  /*6850*/  @P0 SEL R0, R4, R0, !P2 ;  /* 0x0000000004000207 */ /* 0x000fe40005000000 */
[----:B------:R-:W-:Y:S02]  /*6860*/  CS2R R38, SRZ ;  /* 0x0000000000267805 */ /* 0x000fe4000001ff00 */
[----:B------:R-:W-:Y:S02]  /*6870*/  LEA R26, R22, UR44, 0x3 ;  /* 0x0000002c161a7c11 */ /* 0x000fe4000f8e18ff */
[----:B------:R-:W-:Y:S02]  /*6880*/  CS2R R36, SRZ ;  /* 0x0000000000247805 */ /* 0x000fe4000001ff00 */
[----:B------:R-:W-:Y:S02]  /*6890*/  @P1 LOP3.LUT R0, R0, 0x1, RZ, 0xc0, !PT ;  /* 0x0000000100001812 */ /* 0x000fe400078ec0ff */
[----:B------:R-:W-:Y:S02]  /*68a0*/  CS2R R30, SRZ ;  /* 0x00000000001e7805 */ /* 0x000fe4000001ff00 */
[----:B------:R-:W-:Y:S02]  /*68b0*/  SHF.L.U32 R2, R54, 0x1f, RZ ;  /* 0x0000001f36027819 */ /* 0x000fe400000006ff */
[----:B------:R-:W-:Y:S02]  /*68c0*/  CS2R R28, SRZ ;  /* 0x00000000001c7805 */ /* 0x000fe4000001ff00 */
[----:B------:R-:W-:Y:S01]  /*68d0*/  ISETP.NE.U32.OR P5, PT, R0, 0x1, !P1 ;  /* 0x000000010000780c */ /* 0x000fe20004fa5470 */
[----:B------:R-:W-:Y:S01]  /*68e0*/  IMAD.IADD R59, R56, 0x1, R60 ;  /* 0x00000001383b7824 */ /* 0x000fe200078e023c */
[----:B------:R-:W-:Y:S02]  /*68f0*/  PLOP3.LUT P2, PT, PT, PT, UP1, 0x80, 0x8 ;  /* 0x000000000008781c */ /* 0x000fe40003f4f018 */
[----:B------:R-:W-:Y:S02]  /*6900*/  LEA.HI R25, R22, R22, RZ, 0x1 ;  /* 0x0000001616197211 */ /* 0x000fe400078f08ff */
[----:B------:R-:W-:Y:S02]  /*6910*/  LOP3.LUT P4, R51, R45, 0xff, RZ, 0xc0, !PT ;  /* 0x000000ff2d337812 */ /* 0x000fe4000788c0ff */
[----:B------:R-:W-:Y:S02]  /*6920*/  SEL R3, RZ, 0xffffffff, P3 ;  /* 0xffffffffff037807 */ /* 0x000fe40001800000 */
[----:B------:R-:W-:Y:S03]  /*6930*/  P2R R58, PR, RZ, 0x20 ;  /* 0x00000020ff3a7803 */ /* 0x000fe60000000000 */
[----:B------:R-:W-:Y:S02]  /*6940*/  @P5 SHF.L.U32 R0, R55, 0x1f, RZ ;  /* 0x0000001f37005819 */ /* 0x000fe400000006ff */
[----:B------:R-:W-:Y:S02]  /*6950*/  @P2 SEL R3, R4, R3, !P4 ;  /* 0x0000000304032207 */ /* 0x000fe40006000000 */
[----:B------:R1:W2:Y:S02]  /*6960*/  @P5 SYNCS.PHASECHK.TRANS64.TRYWAIT P1, [UR44+0x110], R0 ;  /* 0x00011000ff0055a7 */ /* 0x0002a4000802112c */
[----:B------:R-:W-:Y:S04]  /*6970*/  LOP3.LUT R3, R3, 0x1, RZ, 0xc0, !PT ;  /* 0x0000000103037812 */ /* 0x000fe800078ec0ff */
[----:B------:R-:W-:Y:S04]  /*6980*/  ISETP.NE.U32.AND P2, PT, R3, 0x1, PT ;  /* 0x000000010300780c */ /* 0x000fe80003f45070 */
[----:B------:R-:W-:Y:S01]  /*6990*/  P2R R64, PR, RZ, 0x4 ;  /* 0x00000004ff407803 */ /* 0x000fe20000000000 */
[----:B------:R4:W3:Y:S01]  /*69a0*/  SYNCS.PHASECHK.TRANS64.TRYWAIT P0, [R26+URZ+0x180], R2 ;  /* 0x000180021a0075a7 */ /* 0x0008e200080011ff */
[C---:B-1----:R-:W-:Y:S01]  /*69b0*/  IMAD.SHL.U32 R0, R25.reuse, 0x40, RZ ;  /* 0x0000004019007824 */ /* 0x042fe200078e00ff */
[----:B------:R-:W-:Y:S04]  /*69c0*/  LOP3.LUT R25, R25, 0xffe, RZ, 0xc0, !PT ;  /* 0x00000ffe19197812 */ /* 0x000fe800078ec0ff */
[----:B------:R-:W-:Y:S01]  /*69d0*/  LOP3.LUT R0, R0, 0xffffff80, RZ, 0xc0, !PT ;  /* 0xffffff8000007812 */ /* 0x000fe200078ec0ff */
[----:B------:R-:W-:Y:S04]  /*69e0*/  IMAD.IADD R25, R22, 0x1, -R25 ;  /* 0x0000000116197824 */ /* 0x000fe800078e0a19 */
[----:B------:R-:W-:Y:S04]  /*69f0*/  IMAD.IADD R0, R23, 0x1, R0 ;  /* 0x0000000117007824 */ /* 0x000fe800078e0200 */
[----:B------:R-:W-:Y:S01]  /*6a00*/  IMAD R25, R25, 0x100000, R0 ;  /* 0x0010000019197824 */ /* 0x000fe200078e0200 */
[----:B--2---:R-:W-:Y:S01]  /*6a10*/  @P5 SEL R63, RZ, 0x1, !P1 ;  /* 0x00000001ff3f5807 */ /* 0x004fe20004800000 */
[----:B----4-:R-:W-:Y:S06]  /*6a20*/  @!P5 BRA `(.L_x_112) ;  /* 0x000000000044d947 */ /* 0x010fec0003800000 */
[----:B------:R-:W-:Y:S01]  /*6a30*/  IMAD.MOV.U32 R38, RZ, RZ, RZ ;  /* 0x000000ffff267224 */ /* 0x000fe200078e00ff */
[----:B------:R-:W-:Y:S01]  /*6a40*/  ISETP.NE.AND P1, PT, R63, RZ, PT ;  /* 0x000000ff3f00720c */ /* 0x000fe20003f25270 */
[----:B------:R-:W-:Y:S01]  /*6a50*/  BSSY B0, `(.L_x_113) ;  /* 0x0000008000007945 */ /* 0x000fe20003800000 */
[----:B------:R-:W-:Y:S02]  /*6a60*/  CS2R R30, SRZ ;  /* 0x00000000001e7805 */ /* 0x000fe4000001ff00 */
[----:B------:R-:W-:Y:S02]  /*6a70*/  CS2R R28, SRZ ;  /* 0x00000000001c7805 */ /* 0x000fe4000001ff00 */
[----:B------:R-:W-:Y:S07]  /*6a80*/  CS2R R36, SRZ ;  /* 0x0000000000247805 */ /* 0x000fee000001ff00 */
[----:B------:R-:W-:Y:S05]  /*6a90*/  @P1 BRA `(.L_x_114) ;  /* 0x00000000000c1947 */ /* 0x000fea0003800000 */
[----:B------:R-:W-:Y:S04]  /*6aa0*/  SHF.L.U32 R3, R55, 0x1f, RZ ;  /* 0x0000001f37037819 */ /* 0x000fe800000006ff */
[----:B------:R-:W1:Y:S02]  /*6ab0*/  SYNCS.PHASECHK.TRANS64.TRYWAIT P1, [UR44+0x110], R3 ;  /* 0x00011003ff0075a7 */ /* 0x000e64000802112c */
[----:B-1----:R-:W-:Y:S05]  /*6ac0*/  @!P1 BRA `(.L_x_115) ;  /* 0x0000003000ec9947 */ /* 0x002fea0003800000 */
.L_x_114:
[----:B------:R-:W-:Y:S05]  /*6ad0*/  BSYNC B0 ;  /* 0x0000000000007941 */ /* 0x000fea0003800000 */
.L_x_113:
[----:B------:R-:W-:Y:S01]  /*6ae0*/  ISETP.NE.AND P1, PT, R64, RZ, PT ;  /* 0x000000ff4000720c */ /* 0x000fe20003f25270 */
[----:B------:R-:W-:Y:S11]  /*6af0*/  HFMA2 R61, -RZ, RZ, 0, 5.9604644775390625e-08 ;  /* 0x00000001ff3d7431 */ /* 0x000ff600000001ff */
[----:B------:R-:W-:Y:S01]  /*6b00*/  @!UPT UIADD3 URZ, UPT, UPT, URZ, URZ, URZ ;  /* 0x000000fffffff290 */ /* 0x000fe2000fffe0ff */
[----:B------:R-:W-:Y:S05]  /*6b10*/  @P1 WARPSYNC.ALL ;  /* 0x0000000000001948 */ /* 0x000fea0003800000 */
[----:B------:R2:W4:Y:S04]  /*6b20*/  @P1 LDSM.16.M88.4 R28, [R62+UR44+0x400] ;  /* 0x0004002c3e1c183b */ /* 0x0005280008000200 */
[----:B------:R2:W1:Y:S02]  /*6b30*/  @P1 LDSM.16.M88.4 R36, [R59+0x400] ;  /* 0x000400003b24183b */ /* 0x0004640000000200 */
.L_x_112:
[----:B------:R-:W-:Y:S05]  /*6b40*/  BSYNC B1 ;  /* 0x0000000000017941 */ /* 0x000fea0003800000 */
.L_x_111:
[----:B-1----:R-:W-:Y:S04]  /*6b50*/  SHF.R.U32.HI R0, RZ, 0x15, R25 ;  /* 0x00000015ff007819 */ /* 0x002fe80000011619 */
[----:B------:R-:W-:Y:S01]  /*6b60*/  LOP3.LUT P1, RZ, R0, 0x3, R46, 0x48, !PT ;  /* 0x0000000300ff7812 */ /* 0x000fe2000782482e */
[----:B------:R-:W-:Y:S01]  /*6b70*/  @!UPT UIADD3 URZ, UPT, UPT, URZ, URZ, URZ ;  /* 0x000000fffffff290 */ /* 0x000fe2000fffe0ff */
[----:B---3--:R-:W-:Y:S11]  /*6b80*/  @P0 BRA `(.L_x_116) ;  /* 0x0000000000080947 */ /* 0x008ff60003800000 */
[----:B------:R-:W1:Y:S02]  /*6b90*/  SYNCS.PHASECHK.TRANS64.TRYWAIT P0, [R26+URZ+0x180], R2 ;  /* 0x000180021a0075a7 */ /* 0x000e6400080011ff */
[----:B-1----:R-:W-:Y:S05]  /*6ba0*/  @!P0 BRA `(.L_x_117) ;  /* 0x0000003000cc8947 */ /* 0x002fea0003800000 */
.L_x_116:
[----:B------:R-:W-:Y:S05]  /*6bb0*/  @!P1 BRA `(.L_x_118) ;  /* 0x0000000000409947 */ /* 0x000fea0003800000 */
[----:B------:R-:W3:Y:S01]  /*6bc0*/  LDCU.64 UR8, c[0x4][0x70] ;  /* 0x01000e00ff0877ac */ /* 0x000ee20008000a00 */
[----:B------:R-:W-:Y:S01]  /*6bd0*/  MOV R3, 0x0 ;  /* 0x0000000000037802 */ /* 0x000fe20000000f00 */
[----:B------:R-:W-:Y:S02]  /*6be0*/  HFMA2 R12, -RZ, RZ, 0, 5.9604644775390625e-08 ;  /* 0x00000001ff0c7431 */ /* 0x000fe400000001ff */
[----:B------:R-:W-:Y:S02]  /*6bf0*/  IMAD.MOV.U32 R8, RZ, RZ, 0x192 ;  /* 0x00000192ff087424 */ /* 0x000fe400078e00ff */
[----:B------:R-:W-:Y:S01]  /*6c00*/  IMAD.MOV.U32 R13, RZ, RZ, RZ ;  /* 0x000000ffff0d7224 */ /* 0x000fe200078e00ff */
[----:B------:R-:W5:Y:S01]  /*6c10*/  LDCU.64 UR6, c[0x4][0x78] ;  /* 0x01000f00ff0677ac */ /* 0x000f620008000a00 */
[----:B-1----:R-:W1:Y:S01]  /*6c20*/  LDC.64 R2, c[0x4][R3] ;  /* 0x0100000003027b82 */ /* 0x002e620000000a00 */
[----:B------:R-:W2:Y:S01]  /*6c30*/  LDCU.64 UR4, c[0x4][0x10] ;  /* 0x01000200ff0477ac */ /* 0x000ea20008000a00 */
[----:B---3--:R-:W-:Y:S01]  /*6c40*/  MOV R5, UR9 ;  /* 0x0000000900057c02 */ /* 0x008fe20008000f00 */
[----:B------:R-:W-:Y:S01]  /*6c50*/  IMAD.U32 R4, RZ, RZ, UR8 ;  /* 0x00000008ff047e24 */ /* 0x000fe2000f8e00ff */
[----:B-----5:R-:W-:Y:S01]  /*6c60*/  MOV R7, UR7 ;  /* 0x0000000700077c02 */ /* 0x020fe20008000f00 */
[----:B------:R-:W-:Y:S01]  /*6c70*/  IMAD.U32 R6, RZ, RZ, UR6 ;  /* 0x00000006ff067e24 */ /* 0x000fe2000f8e00ff */
[----:B--2---:R-:W-:Y:S01]  /*6c80*/  MOV R11, UR5 ;  /* 0x00000005000b7c02 */ /* 0x004fe20008000f00 */
[----:B------:R-:W-:Y:S02]  /*6c90*/  IMAD.U32 R10, RZ, RZ, UR4 ;  /* 0x00000004ff0a7e24 */ /* 0x000fe4000f8e00ff */
[----:B------:R-:W-:Y:S07]  /*6ca0*/  LEPC R20, `(.L_x_118) ;  /* 0x000000001014794e */ /* 0x000fee0000000000 */
[----:B-1--4-:R-:W-:Y:S05]  /*6cb0*/  CALL.ABS.NOINC R2 ;  /* 0x0000000002007343 */ /* 0x012fea0003c00000 */
.L_x_118:
[----:B----4-:R-:W-:Y:S01]  /*6cc0*/  SHF.L.U32 R3, R28, 0x10, RZ ;  /* 0x000000101c037819 */ /* 0x010fe200000006ff */
[----:B------:R-:W-:Y:S05]  /*6cd0*/  WARPSYNC.ALL ;  /* 0x0000000000007948 */ /* 0x000fea0003800000 */
[----:B------:R-:W-:Y:S01]  /*6ce0*/  R2UR UR4, R25 ;  /* 0x00000000190472ca */ /* 0x000fe200000e0000 */
[----:B------:R-:W-:Y:S01]  /*6cf0*/  BSSY.RECONVERGENT B0, `(.L_x_119) ;  /* 0x000004e000007945 */ /* 0x000fe20003800200 */
[C---:B------:R-:W-:Y:S02]  /*6d00*/  SHF.L.U32 R20, R29.reuse, 0x10, RZ ;  /* 0x000000101d147819 */ /* 0x040fe400000006ff */
[----:B------:R-:W-:Y:S02]  /*6d10*/  LOP3.LUT R21, R29, 0xffff0000, RZ, 0xc0, !PT ;  /* 0xffff00001d157812 */ /* 0x000fe400078ec0ff */
[----:B------:R-:W-:Y:S07]  /*6d20*/  ISETP.NE.AND P0, PT, R57, RZ, PT ;  /* 0x000000ff3900720c */ /* 0x000fee0003f05270 */
[----:B------:R-:W3:Y:S02]  /*6d30*/  LDTM.16dp256bit.x4 R4, tmem[UR4] ;  /* 0x00000004000479ee */ /* 0x000ee40008120000 */
[----:B---3--:R-:W-:Y:S01]  /*6d40*/  FMUL R0, R24, R4 ;  /* 0x0000000418007220 */ /* 0x008fe20000400000 */
[----:B------:R-:W-:Y:S01]  /*6d50*/  LOP3.LUT R4, R28, 0xffff0000, RZ, 0xc0, !PT ;  /* 0xffff00001c047812 */ /* 0x000fe200078ec0ff */
[C---:B-1----:R-:W-:Y:S01]  /*6d60*/  FMUL R2, R24.reuse, R5 ;  /* 0x0000000518027220 */ /* 0x042fe20000400000 */
[C---:B------:R-:W-:Y:S01]  /*6d70*/  FMUL R7, R24.reuse, R7 ;  /* 0x0000000718077220 */ /* 0x040fe20000400000 */
[C---:B------:R-:W-:Y:S01]  /*6d80*/  FFMA R0, R27.reuse, R3, R0 ;  /* 0x000000031b007223 */ /* 0x040fe20000000000 */
[C---:B------:R-:W-:Y:S01]  /*6d90*/  FMUL R3, R24.reuse, R6 ;  /* 0x0000000618037220 */ /* 0x040fe20000400000 */
[C---:B------:R-:W-:Y:S01]  /*6da0*/  FFMA R2, R27.reuse, R4, R2 ;  /* 0x000000041b027223 */ /* 0x040fe20000000002 */
[C---:B------:R-:W-:Y:S01]  /*6db0*/  FMUL R4, R24.reuse, R8 ;  /* 0x0000000818047220 */ /* 0x040fe20000400000 */
[C---:B------:R-:W-:Y:S01]  /*6dc0*/  FMUL R8, R24.reuse, R12 ;  /* 0x0000000c18087220 */ /* 0x040fe20000400000 */
[----:B------:R-:W-:Y:S01]  /*6dd0*/  FMUL R12, R24, R16 ;  /* 0x00000010180c7220 */ /* 0x000fe20000400000 */
[----:B------:R-:W-:Y:S01]  /*6de0*/  SHF.L.U32 R16, R30, 0x10, RZ ;  /* 0x000000101e107819 */ /* 0x000fe200000006ff */
[C---:B------:R-:W-:Y:S01]  /*6df0*/  FFMA R3, R27.reuse, R20, R3 ;  /* 0x000000141b037223 */ /* 0x040fe20000000003 */
[----:B------:R-:W-:Y:S01]  /*6e00*/  F2FP.BF16.F32.PACK_AB R32, R2, R0 ;  /* 0x000000000220723e */ /* 0x000fe200000010ff */
[C---:B------:R-:W-:Y:S01]  /*6e10*/  FFMA R7, R27.reuse, R21, R7 ;  /* 0x000000151b077223 */ /* 0x040fe20000000007 */
[----:B------:R-:W-:Y:S01]  /*6e20*/  LOP3.LUT R0, R30, 0xffff0000, RZ, 0xc0, !PT ;  /* 0xffff00001e007812 */ /* 0x000fe200078ec0ff */
[----:B------:R-:W-:Y:S01]  /*6e30*/  FFMA R4, R27, R16, R4 ;  /* 0x000000101b047223 */ /* 0x000fe20000000004 */
[C---:B------:R-:W-:Y:S01]  /*6e40*/  SHF.L.U32 R2, R31.reuse, 0x10, RZ ;  /* 0x000000101f027819 */ /* 0x040fe200000006ff */
[C---:B------:R-:W-:Y:S01]  /*6e50*/  FMUL R5, R24.reuse, R9 ;  /* 0x0000000918057220 */ /* 0x040fe20000400000 */
[----:B------:R-:W-:Y:S01]  /*6e60*/  LOP3.LUT R16, R31, 0xffff0000, RZ, 0xc0, !PT ;  /* 0xffff00001f107812 */ /* 0x000fe200078ec0ff */
[----:B------:R-:W-:Y:S01]  /*6e70*/  FMUL R6, R24, R10 ;  /* 0x0000000a18067220 */ /* 0x000fe20000400000 */
[----:B------:R-:W-:Y:S01]  /*6e80*/  F2FP.BF16.F32.PACK_AB R33, R7, R3 ;  /* 0x000000030721723e */ /* 0x000fe200000010ff */
[C---:B------:R-:W-:Y:S01]  /*6e90*/  FFMA R5, R27.reuse, R0, R5 ;  /* 0x000000001b057223 */ /* 0x040fe20000000005 */
[C---:B------:R-:W-:Y:S01]  /*6ea0*/  SHF.L.U32 R0, R36.reuse, 0x10, RZ ;  /* 0x0000001024007819 */ /* 0x040fe200000006ff */
[----:B------:R-:W-:Y:S01]  /*6eb0*/  FFMA R6, R27, R2, R6 ;  /* 0x000000021b067223 */ /* 0x000fe20000000006 */
[----:B------:R-:W-:Y:S01]  /*6ec0*/  LOP3.LUT R2, R36, 0xffff0000, RZ, 0xc0, !PT ;  /* 0xffff000024027812 */ /* 0x000fe200078ec0ff */
[C---:B------:R-:W-:Y:S01]  /*6ed0*/  FMUL R11, R24.reuse, R11 ;  /* 0x0000000b180b7220 */ /* 0x040fe20000400000 */
[----:B------:R-:W-:Y:S01]  /*6ee0*/  SHF.L.U32 R3, R37, 0x10, RZ ;  /* 0x0000001025037819 */ /* 0x000fe200000006ff */
[C---:B------:R-:W-:Y:S01]  /*6ef0*/  FMUL R9, R24.reuse, R13 ;  /* 0x0000000d18097220 */ /* 0x040fe20000400000 */
[----:B------:R-:W-:Y:S01]  /*6f00*/  F2FP.BF16.F32.PACK_AB R34, R5, R4 ;  /* 0x000000040522723e */ /* 0x000fe200000010ff */
[C---:B------:R-:W-:Y:S01]  /*6f10*/  FMUL R10, R24.reuse, R14 ;  /* 0x0000000e180a7220 */ /* 0x040fe20000400000 */
[C---:B------:R-:W-:Y:S01]  /*6f20*/  FFMA R11, R27.reuse, R16, R11 ;  /* 0x000000101b0b7223 */ /* 0x040fe2000000000b */
[C---:B------:R-:W-:Y:S01]  /*6f30*/  FFMA R8, R27.reuse, R0, R8 ;  /* 0x000000001b087223 */ /* 0x040fe20000000008 */
[----:B------:R-:W-:Y:S01]  /*6f40*/  FFMA R9, R27, R2, R9 ;  /* 0x000000021b097223 */ /* 0x000fe20000000009 */
[----:B------:R-:W-:Y:S01]  /*6f50*/  LOP3.LUT R0, R37, 0xffff0000, RZ, 0xc0, !PT ;  /* 0xffff000025007812 */ /* 0x000fe200078ec0ff */
[----:B------:R-:W-:Y:S01]  /*6f60*/  FFMA R10, R27, R3, R10 ;  /* 0x000000031b0a7223 */ /* 0x000fe2000000000a */
[----:B------:R-:W-:Y:S01]  /*6f70*/  FMUL R15, R24, R15 ;  /* 0x0000000f180f7220 */ /* 0x000fe20000400000 */
[----:B------:R-:W-:Y:S01]  /*6f80*/  SHF.L.U32 R2, R38, 0x10, RZ ;  /* 0x0000001026027819 */ /* 0x000fe200000006ff */
[----:B------:R-:W-:Y:S01]  /*6f90*/  FMUL R13, R24, R17 ;  /* 0x00000011180d7220 */ /* 0x000fe20000400000 */
[----:B------:R-:W-:Y:S01]  /*6fa0*/  LOP3.LUT R3, R38, 0xffff0000, RZ, 0xc0, !PT ;  /* 0xffff000026037812 */ /* 0x000fe200078ec0ff */
[C---:B------:R-:W-:Y:S01]  /*6fb0*/  FMUL R14, R24.reuse, R18 ;  /* 0x00000012180e7220 */ /* 0x040fe20000400000 */
[----:B------:R-:W-:Y:S01]  /*6fc0*/  SHF.L.U32 R4, R39, 0x10, RZ ;  /* 0x0000001027047819 */ /* 0x000fe200000006ff */
[----:B------:R-:W-:Y:S01]  /*6fd0*/  FFMA R15, R27, R0, R15 ;  /* 0x000000001b0f7223 */ /* 0x000fe2000000000f */
[----:B------:R-:W-:Y:S01]  /*6fe0*/  LOP3.LUT R5, R39, 0xffff0000, RZ, 0xc0, !PT ;  /* 0xffff000027057812 */ /* 0x000fe200078ec0ff */
[----:B------:R-:W-:Y:S01]  /*6ff0*/  FMUL R19, R24, R19 ;  /* 0x0000001318137220 */ /* 0x000fe20000400000 */
[C---:B------:R-:W-:Y:S01]  /*7000*/  FFMA R12, R27.reuse, R2, R12 ;  /* 0x000000021b0c7223 */ /* 0x040fe2000000000c */
[C---:B------:R-:W-:Y:S01]  /*7010*/  FFMA R13, R27.reuse, R3, R13 ;  /* 0x000000031b0d7223 */ /* 0x040fe2000000000d */
[C---:B------:R-:W-:Y:S01]  /*7020*/  FFMA R14, R27.reuse, R4, R14 ;  /* 0x000000041b0e7223 */ /* 0x040fe2000000000e */
[----:B------:R-:W-:Y:S01]  /*7030*/  FFMA R19, R27, R5, R19 ;  /* 0x000000051b137223 */ /* 0x000fe20000000013 */
[----:B------:R-:W-:Y:S02]  /*7040*/  F2FP.BF16.F32.PACK_AB R35, R11, R6 ;  /* 0x000000060b23723e */ /* 0x000fe400000010ff */
[----:B------:R-:W-:Y:S02]  /*7050*/  F2FP.BF16.F32.PACK_AB R8, R9, R8 ;  /* 0x000000080908723e */ /* 0x000fe400000010ff */
[----:B------:R-:W-:Y:S01]  /*7060*/  F2FP.BF16.F32.PACK_AB R9, R15, R10 ;  /* 0x0000000a0f09723e */ /* 0x000fe200000010ff */
[----:B------:R1:W-:Y:S01]  /*7070*/  STSM.16.M88.4 [R60+0x400], R32 ;  /* 0x000400203c007844 */ /* 0x0003e20000000200 */
[----:B------:R-:W-:Y:S02]  /*7080*/  F2FP.BF16.F32.PACK_AB R10, R13, R12 ;  /* 0x0000000c0d0a723e */ /* 0x000fe400000010ff */
[----:B------:R-:W-:Y:S05]  /*7090*/  F2FP.BF16.F32.PACK_AB R11, R19, R14 ;  /* 0x0000000e130b723e */ /* 0x000fea00000010ff */
[----:B------:R1:W-:Y:S01]  /*70a0*/  STSM.16.M88.4 [R59+0x400], R8 ;  /* 0x000400083b007844 */ /* 0x0003e20000000200 */
[----:B------:R-:W-:Y:S01]  /*70b0*/  @!PT LDS RZ, [RZ] ;  /* 0x00000000fffff984 */ /* 0x000fe20000000800 */
[----:B------:R-:W-:Y:S01]  /*70c0*/  @!PT LDS RZ, [RZ] ;  /* 0x00000000fffff984 */ /* 0x000fe20000000800 */
[----:B------:R-:W-:Y:S01]  /*70d0*/  @!PT LDS RZ, [RZ] ;  /* 0x00000000fffff984 */ /* 0x000fe20000000800 */
[----:B------:R-:W-:Y:S01]  /*70e0*/  @!PT LDS RZ, [RZ] ;  /* 0x00000000fffff984 */ /* 0x000fe20000000800 */
[----:B------:R3:W-:Y:S07]  /*70f0*/  MEMBAR.ALL.CTA ;  /* 0x0000000000007992 */ /* 0x0007ee0000008000 */
[----:B---3--:R-:W3:Y:S02]  /*7100*/  FENCE.VIEW.ASYNC.S ;  /* 0x00000000000073c6 */ /* 0x008ee40000000000 */
[----:B---3--:R-:W-:Y:S06]  /*7110*/  BAR.SYNC.DEFER_BLOCKING 0x1, 0x80 ;  /* 0x0042000000007b1d */ /* 0x008fec0000010000 */
[----:B------:R-:W-:Y:S05]  /*7120*/  @P0 BRA `(.L_x_120) ;  /* 0x0000000000280947 */ /* 0x000fea0003800000 */
[----:B------:R-:W3:Y:S01]  /*7130*/  LDCU.64 UR6, c[0x0][0x348] ;  /* 0x00006900ff0677ac */ /* 0x000ee20008000a00 */
[----:B------:R-:W-:Y:S01]  /*7140*/  UIADD3 UR4, UPT, UPT, UR44, 0x400, URZ ;  /* 0x000004002c047890 */ /* 0x000fe2000fffe0ff */
[----:B------:R-:W-:Y:S05]  /*7150*/  UMOV UR51, UR36 ;  /* 0x0000002400337c82 */ /* 0x000fea0008000000 */
[----:B------:R-:W-:Y:S04]  /*7160*/  MOV R50, UR4 ;  /* 0x0000000400327c02 */ /* 0x000fe80008000f00 */
[----:B------:R-:W-:Y:S01]  /*7170*/  R2UR UR48, R50 ;  /* 0x00000000323072ca */ /* 0x000fe200000e0000 */
[----:B---3--:R-:W-:Y:S04]  /*7180*/  UIADD3 UR4, UP0, UPT, UR6, 0x680, URZ ;  /* 0x0000068006047890 */ /* 0x008fe8000ff1e0ff */
[----:B------:R-:W-:Y:S09]  /*7190*/  UIADD3.X UR5, UPT, UPT, URZ, UR7, URZ, UP0, !UPT ;  /* 0x00000007ff057290 */ /* 0x000ff200087fe4ff */
[----:B------:R3:W-:Y:S01]  /*71a0*/  UTMASTG.3D [UR48], [UR4] ;  /* 0x00000030040073b5 */ /* 0x0007e20008010000 */
[----:B------:R0:W-:Y:S01]  /*71b0*/  UTMACMDFLUSH ;  /* 0x00000000000079b7 */ /* 0x0001e20000000000 */
[----:B---3--:R-:W-:Y:S04]  /*71c0*/  DEPBAR.LE SB0, 0x1 ;  /* 0x000080400000791a */ /* 0x008fe80000000000 */
.L_x_120:
[----:B------:R-:W-:Y:S05]  /*71d0*/  BSYNC.RECONVERGENT B0 ;  /* 0x0000000000007941 */ /* 0x000fea0003800200 */
.L_x_119:
[----:B------:R-:W-:Y:S01]  /*71e0*/  BAR.SYNC.DEFER_BLOCKING 0x1, 0x80 ;  /* 0x0042000000007b1d */ /* 0x000fe20000010000 */
[----:B------:R-:W-:Y:S01]  /*71f0*/  ISETP.NE.AND P1, PT, R58, RZ, PT ;  /* 0x000000ff3a00720c */ /* 0x000fe20003f25270 */
[----:B------:R-:W-:Y:S01]  /*7200*/  UISETP.NE.AND UP0, UPT, UR47, URZ, UPT ;  /* 0x000000ff2f00728c */ /* 0x000fe2000bf05270 */
[----:B------:R-:W-:Y:S11]  /*7210*/  LEA R4, R61, UR44, 0x3 ;  /* 0x0000002c3d047c11 */ /* 0x000ff6000f8e18ff */
[----:B------:R-:W-:Y:S01]  /*7220*/  @P1 SHF.L.U32 R3, R55, 0x1f, RZ ;  /* 0x0000001f37031819 */ /* 0x000fe200000006ff */
[----:B------:R-:W-:Y:S06]  /*7230*/  BRA.U !UP0, `(.L_x_121) ;  /* 0x0000000108247547 */ /* 0x000fec000b800000 */
[----:B------:R-:W3:Y:S01]  /*7240*/  S2R R0, SR_CgaCtaId ;  /* 0x0000000000007919 */ /* 0x000ee20000008800 */
[----:B------:R-:W-:Y:S01]  /*7250*/  IMAD.U32 R2, RZ, RZ, UR46 ;  /* 0x0000002eff027e24 */ /* 0x000fe2000f8e00ff */
[----:B------:R-:W-:Y:S04]  /*7260*/  UIADD3 UR4, UPT, UPT, UR46, 0x1, URZ ;  /* 0x000000012e047890 */ /* 0x000fe8000fffe0ff */
[----:B------:R-:W-:Y:S01]  /*7270*/  @P1 LEA R2, R2, UR44, 0x3 ;  /* 0x0000002c02021c11 */ /* 0x000fe2000f8e18ff */
[----:B------:R-:W-:Y:S04]  /*7280*/  UISETP.NE.AND UP0, UPT, UR4, 0x4, UPT ;  /* 0x000000040400788c */ /* 0x000fe8000bf05270 */
[----:B------:R-:W-:Y:S01]  /*7290*/  @P1 VIADD R2, R2, 0x130 ;  /* 0x0000013002021836 */ /* 0x000fe20000000000 */
[----:B------:R-:W-:Y:S04]  /*72a0*/  USEL UR46, UR4, URZ, UP0 ;  /* 0x000000ff042e7287 */ /* 0x000fe80008000000 */
[----:B---3--:R-:W-:Y:S04]  /*72b0*/  @P1 PRMT R0, R0, 0x654, R2 ;  /* 0x0000065400001816 */ /* 0x008fe80000000002 */
[----:B------:R3:W-:Y:S04]  /*72c0*/  @P1 SYNCS.ARRIVE.TRANS64.RED.A1T0 RZ, [R0+URZ], RZ ;  /* 0x000000ff00ff19a7 */ /* 0x0007e800081004ff */
.L_x_121:
[----:B------:R-:W4:Y:S01]  /*72d0*/  @P1 SYNCS.PHASECHK.TRANS64.TRYWAIT P0, [R4+URZ+0x110], R3 ;  /* 0x00011003040015a7 */ /* 0x000f2200080011ff */
[----:B------:R-:W-:Y:S01]  /*72e0*/  BSSY B1, `(.L_x_122) ;  /* 0x0000013000017945 */ /* 0x000fe20003800000 */
[----:B----4-:R-:W-:Y:S03]  /*72f0*/  @P1 SEL R63, RZ, 0x1, !P0 ;  /* 0x00000001ff3f1807 */ /* 0x010fe60004000000 */
[----:B------:R-:W-:Y:S05]  /*7300*/  @!P1 BRA `(.L_x_123) ;  /* 0x0000000000409947 */ /* 0x000fea0003800000 */
[----:B------:R-:W-:Y:S01]  /*7310*/  ISETP.NE.AND P1, PT, R64, RZ, PT ;  /* 0x000000ff4000720c */ /* 0x000fe20003f25270 */
[----:B------:R-:W-:Y:S01]  /*7320*/  BSSY B0, `(.L_x_124) ;  /* 0x0000009000007945 */ /* 0x000fe20003800000 */
[----:B------:R-:W-:Y:S11]  /*7330*/  ISETP.NE.AND P0, PT, R63, RZ, PT ;  /* 0x000000ff3f00720c */ /* 0x000ff60003f05270 */
[----:B------:R-:W-:Y:S05]  /*7340*/  @P1 IMAD R3, R61, 0x1000, R62 ;  /* 0x000010003d031824 */ /* 0x000fea00078e023e */
[----:B------:R-:W-:Y:S05]  /*7350*/  @P1 IADD3 R2, PT, PT, R3, UR44, RZ ;  /* 0x0000002c03021c10 */ /* 0x000fea000fffe0ff */
[----:B------:R-:W-:Y:S01]  /*7360*/  @P1 IMAD.IADD R2, R56, 0x1, R2 ;  /* 0x0000000138021824 */ /* 0x000fe200078e0202 */
[----:B------:R-:W-:Y:S06]  /*7370*/  @P0 BRA `(.L_x_125) ;  /* 0x00000000000c0947 */ /* 0x000fec0003800000 */
[----:B---3--:R-:W-:Y:S04]  /*7380*/  SHF.L.U32 R0, R55, 0x1f, RZ ;  /* 0x0000001f37007819 */ /* 0x008fe800000006ff */
[----:B------:R-:W3:Y:S02]  /*7390*/  SYNCS.PHASECHK.TRANS64.TRYWAIT P0, [R4+URZ+0x110], R0 ;  /* 0x00011000040075a7 */ /* 0x000ee400080011ff */
[----:B---3--:R-:W-:Y:S05]  /*73a0*/  @!P0 BRA `(.L_x_126) ;  /* 0x0000002800e08947 */ /* 0x008fea0003800000 */
.L_x_125:
[----:B------:R-:W-:Y:S05]  /*73b0*/  BSYNC B0 ;  /* 0x0000000000007941 */ /* 0x000fea0003800000 */
.L_x_124:
[----:B------:R-:W-:Y:S02]  /*73c0*/  ISETP.NE.AND P0, PT, R64, RZ, PT ;  /* 0x000000ff4000720c */ /* 0x000fe40003f05270 */
[----:B------:R-:W-:Y:S11]  /*73d0*/  IADD3 R61, PT, PT, R61, 0x1, RZ ;  /* 0x000000013d3d7810 */ /* 0x000ff60007ffe0ff */
[----:B------:R-:W-:Y:S05]  /*73e0*/  @P0 WARPSYNC.ALL ;  /* 0x0000000000000948 */ /* 0x000fea0003800000 */
[----:B------:R4:W1:Y:S04]  /*73f0*/  @P0 LDSM.16.M88.4 R28, [R3+UR44+0x400] ;  /* 0x0004002c031c083b */ /* 0x0008680008000200 */
[----:B------:R4:W1:Y:S02]  /*7400*/  @P0 LDSM.16.M88.4 R36, [R2+0x400] ;  /* 0x000400000224083b */ /* 0x0008640000000200 */
.L_x_123:
[----:B------:R-:W-:Y:S05]  /*7410*/  BSYNC B1 ;  /* 0x0000000000017941 */ /* 0x000fea0003800000 */
.L_x_122:
[----:B---3--:R-:W-:Y:S05]  /*7420*/  VIADD R0, R25, 0x20 ;  /* 0x0000002019007836 */ /* 0x008fea0000000000 */
[----:B------:R-:W-:Y:S04]  /*7430*/  SHF.R.U32.HI R0, RZ, 0x15, R0 ;  /* 0x00000015ff007819 */ /* 0x000fe80000011600 */
[----:B------:R-:W-:Y:S11]  /*7440*/  LOP3.LUT P0, RZ, R0, 0x3, R46, 0x48, !PT ;  /* 0x0000000300ff7812 */ /* 0x000ff6000780482e */
[----:B------:R-:W-:Y:S02]  /*7450*/  @!UPT UIADD3 URZ, UPT, UPT, URZ, URZ, URZ ;  /* 0x000000fffffff290 */ /* 0x000fe4000fffe0ff */
[----:B------:R-:W-:Y:S05]  /*7460*/  @!P0 BRA `(.L_x_127) ;  /* 0x0000000000408947 */ /* 0x000fea0003800000 */
[----:B------:R-:W3:Y:S01]  /*7470*/  LDCU.64 UR8, c[0x4][0x70] ;  /* 0x01000e00ff0877ac */ /* 0x000ee20008000a00 */
[----:B----4-:R-:W-:Y:S01]  /*7480*/  MOV R3, 0x0 ;  /* 0x0000000000037802 */ /* 0x010fe20000000f00 */
[----:B------:R-:W-:Y:S02]  /*7490*/  HFMA2 R12, -RZ, RZ, 0, 5.9604644775390625e-08 ;  /* 0x00000001ff0c7431 */ /* 0x000fe400000001ff */
[----:B-1----:R-:W-:Y:S02]  /*74a0*/  IMAD.MOV.U32 R8, RZ, RZ, 0x192 ;  /* 0x00000192ff087424 */ /* 0x002fe400078e00ff */
[----:B------:R-:W-:Y:S01]  /*74b0*/  IMAD.MOV.U32 R13, RZ, RZ, RZ ;  /* 0x000000ffff0d7224 */ /* 0x000fe200078e00ff */
[----:B------:R-:W1:Y:S01]  /*74c0*/  LDCU.64 UR6, c[0x4][0x78] ;  /* 0x01000f00ff0677ac */ /* 0x000e620008000a00 */
[----:B------:R-:W4:Y:S01]  /*74d0*/  LDC.64 R2, c[0x4][R3] ;  /* 0x0100000003027b82 */ /* 0x000f220000000a00 */
[----:B------:R-:W5:Y:S01]  /*74e0*/  LDCU.64 UR4, c[0x4][0x10] ;  /* 0x01000200ff0477ac */ /* 0x000f620008000a00 */
[----:B---3--:R-:W-:Y:S01]  /*74f0*/  MOV R5, UR9 ;  /* 0x0000000900057c02 */ /* 0x008fe20008000f00 */
[----:B------:R-:W-:Y:S01]  /*7500*/  IMAD.U32 R4, RZ, RZ, UR8 ;  /* 0x00000008ff047e24 */ /* 0x000fe2000f8e00ff */
[----:B-1----:R-:W-:Y:S01]  /*7510*/  MOV R7, UR7 ;  /* 0x0000000700077c02 */ /* 0x002fe20008000f00 */
[----:B------:R-:W-:Y:S01]  /*7520*/  IMAD.U32 R6, RZ, RZ, UR6 ;  /* 0x00000006ff067e24 */ /* 0x000fe2000f8e00ff */
[----:B-----5:R-:W-:Y:S01]  /*7530*/  MOV R11, UR5 ;  /* 0x00000005000b7c02 */ /* 0x020fe20008000f00 */
[----:B------:R-:W-:Y:S02]  /*7540*/  IMAD.U32 R10, RZ, RZ, UR4 ;  /* 0x00000004ff0a7e24 */ /* 0x000fe4000f8e00ff */
[----:B------:R-:W-:Y:S07]  /*7550*/  LEPC R20, `(.L_x_127) ;  /* 0x000000001014794e */ /* 0x000fee0000000000 */
[----:B--2-4-:R-:W-:Y:S05]  /*7560*/  CALL.ABS.NOINC R2 ;  /* 0x0000000002007343 */ /* 0x014fea0003c00000 */
.L_x_127:
[----:B-1--4-:R-:W-:Y:S01]  /*7570*/  SHF.L.U32 R3, R28, 0x10, RZ ;  /* 0x000000101c037819 */ /* 0x012fe200000006ff */
[----:B------:R-:W-:Y:S05]  /*7580*/  WARPSYNC.ALL ;  /* 0x0000000000007948 */ /* 0x000fea0003800000 */
[----:B------:R-:W-:Y:S01]  /*7590*/  R2UR UR4, R25 ;  /* 0x00000000190472ca */ /* 0x000fe200000e0000 */
[----:B------:R-:W1:Y:S01]  /*75a0*/  S2R R65, SR_CgaCtaId ;  /* 0x0000000000417919 */ /* 0x000e620000008800 */
[C---:B------:R-:W-:Y:S01]  /*75b0*/  SHF.L.U32 R20, R29.reuse, 0x10, RZ ;  /* 0x000000101d147819 */ /* 0x040fe200000006ff */
[----:B------:R-:W-:Y:S01]  /*75c0*/  BSSY.RECONVERGENT B0, `(.L_x_128) ;  /* 0x0000054000007945 */ /* 0x000fe20003800200 */
[----:B------:R-:W-:Y:S02]  /*75d0*/  LOP3.LUT R21, R29, 0xffff0000, RZ, 0xc0, !PT ;  /* 0xffff00001d157812 */ /* 0x000fe400078ec0ff */
[----:B------:R-:W-:Y:S02]  /*75e0*/  ISETP.NE.AND P6, PT, R58, RZ, PT ;  /* 0x000000ff3a00720c */ /* 0x000fe40003fc5270 */
[----:B------:R-:W-:Y:S05]  /*75f0*/  ISETP.NE.AND P0, PT, R57, RZ, PT ;  /* 0x000000ff3900720c */ /* 0x000fea0003f05270 */
[----:B------:R-:W3:Y:S02]  /*7600*/  LDTM.16dp256bit.x4 R4, tmem[UR4+0x20] ;  /* 0x00002004000479ee */ /* 0x000ee40008120000 */
[----:B---3--:R-:W-:Y:S01]  /*7610*/  FMUL R0, R24, R4 ;  /* 0x0000000418007220 */ /* 0x008fe20000400000 */
[----:B------:R-:W-:Y:S01]  /*7620*/  LOP3.LUT R4, R28, 0xffff0000, RZ, 0xc0, !PT ;  /* 0xffff00001c047812 */ /* 0x000fe200078ec0ff */
[C---:B------:R-:W-:Y:S01]  /*7630*/  FMUL R2, R24.reuse, R5 ;  /* 0x0000000518027220 */ /* 0x040fe20000400000 */
[C---:B------:R-:W-:Y:S01]  /*7640*/  FMUL R7, R24.reuse, R7 ;  /* 0x0000000718077220 */ /* 0x040fe20000400000 */
[C---:B------:R-:W-:Y:S01]  /*7650*/  FFMA R0, R27.reuse, R3, R0 ;  /* 0x000000031b007223 */ /* 0x040fe20000000000 */
[C---:B------:R-:W-:Y:S01]  /*7660*/  FMUL R3, R24.reuse, R6 ;  /* 0x0000000618037220 */ /* 0x040fe20000400000 */
[C---:B------:R-:W-:Y:S01]  /*7670*/  FFMA R2, R27.reuse, R4, R2 ;  /* 0x000000041b027223 */ /* 0x040fe20000000002 */
[C---:B------:R-:W-:Y:S01]  /*7680*/  FMUL R4, R24.reuse, R8 ;  /* 0x0000000818047220 */ /* 0x040fe20000400000 */
[----:B------:R-:W-:Y:S01]  /*7690*/  FMUL R8, R24, R12 ;  /* 0x0000000c18087220 */ /* 0x000fe20000400000 */
[C---:B------:R-:W-:Y:S01]  /*76a0*/  FFMA R3, R27.reuse, R20, R3 ;  /* 0x000000141b037223 */ /* 0x040fe20000000003 */
[----:B------:R-:W-:Y:S01]  /*76b0*/  FFMA R7, R27, R21, R7 ;  /* 0x000000151b077223 */ /* 0x000fe20000000007 */
[----:B------:R-:W-:Y:S01]  /*76c0*/  F2FP.BF16.F32.PACK_AB R32, R2, R0 ;  /* 0x000000000220723e */ /* 0x000fe200000010ff */
[----:B------:R-:W-:Y:S01]  /*76d0*/  FMUL R12, R24, R16 ;  /* 0x00000010180c7220 */ /* 0x000fe20000400000 */
[----:B------:R-:W-:Y:S01]  /*76e0*/  SHF.L.U32 R16, R30, 0x10, RZ ;  /* 0x000000101e107819 */ /* 0x000fe200000006ff */
[----:B------:R-:W-:Y:S01]  /*76f0*/  FMUL R5, R24, R9 ;  /* 0x0000000918057220 */ /* 0x000fe20000400000 */
[----:B------:R-:W-:Y:S01]  /*7700*/  LOP3.LUT R0, R30, 0xffff0000, RZ, 0xc0, !PT ;  /* 0xffff00001e007812 */ /* 0x000fe200078ec0ff */
[C---:B------:R-:W-:Y:S01]  /*7710*/  FMUL R6, R24.reuse, R10 ;  /* 0x0000000a18067220 */ /* 0x040fe20000400000 */
[----:B------:R-:W-:Y:S01]  /*7720*/  SHF.L.U32 R2, R31, 0x10, RZ ;  /* 0x000000101f027819 */ /* 0x000fe200000006ff */
[----:B------:R-:W-:Y:S01]  /*7730*/  FFMA R4, R27, R16, R4 ;  /* 0x000000101b047223 */ /* 0x000fe20000000004 */
[----:B------:R-:W-:Y:S01]  /*7740*/  F2FP.BF16.F32.PACK_AB R33, R7, R3 ;  /* 0x000000030721723e */ /* 0x000fe200000010ff */
[----:B------:R-:W-:Y:S01]  /*7750*/  FFMA R5, R27, R0, R5 ;  /* 0x000000001b057223 */ /* 0x000fe20000000005 */
[----:B------:R-:W-:Y:S01]  /*7760*/  LOP3.LUT R3, R31, 0xffff0000, RZ, 0xc0, !PT ;  /* 0xffff00001f037812 */ /* 0x000fe200078ec0ff */
[----:B------:R-:W-:Y:S01]  /*7770*/  FMUL R11, R24, R11 ;  /* 0x0000000b180b7220 */ /* 0x000fe20000400000 */
[C---:B------:R-:W-:Y:S01]  /*7780*/  SHF.L.U32 R0, R36.reuse, 0x10, RZ ;  /* 0x0000001024007819 */ /* 0x040fe200000006ff */
[C---:B------:R-:W-:Y:S01]  /*7790*/  FFMA R6, R27.reuse, R2, R6 ;  /* 0x000000021b067223 */ /* 0x040fe20000000006 */
[----:B------:R-:W-:Y:S01]  /*77a0*/  LOP3.LUT R2, R36, 0xffff0000, RZ, 0xc0, !PT ;  /* 0xffff000024027812 */ /* 0x000fe200078ec0ff */
[----:B------:R-:W-:Y:S01]  /*77b0*/  FFMA R11, R27, R3, R11 ;  /* 0x000000031b0b7223 */ /* 0x000fe2000000000b */
[----:B------:R-:W-:Y:S01]  /*77c0*/  SHF.L.U32 R3, R37, 0x10, RZ ;  /* 0x0000001025037819 */ /* 0x000fe200000006ff */
[C---:B------:R-:W-:Y:S01]  /*77d0*/  FMUL R9, R24.reuse, R13 ;  /* 0x0000000d18097220 */ /* 0x040fe20000400000 */
[----:B------:R-:W-:Y:S01]  /*77e0*/  F2FP.BF16.F32.PACK_AB R34, R5, R4 ;  /* 0x000000040522723e */ /* 0x000fe200000010ff */
[----:B------:R-:W-:Y:S01]  /*77f0*/  FMUL R10, R24, R14 ;  /* 0x0000000e180a7220 */ /* 0x000fe20000400000 */
[----:B------:R-:W-:Y:S01]  /*7800*/  SHF.L.U32 R4, R39, 0x10, RZ ;  /* 0x0000001027047819 */ /* 0x000fe200000006ff */
[----:B------:R-:W-:Y:S01]  /*7810*/  FFMA R8, R27, R0, R8 ;  /* 0x000000001b087223 */ /* 0x000fe20000000008 */
[----:B------:R-:W-:Y:S01]  /*7820*/  LOP3.LUT R0, R37, 0xffff0000, RZ, 0xc0, !PT ;  /* 0xffff000025007812 */ /* 0x000fe200078ec0ff */
[C---:B------:R-:W-:Y:S01]  /*7830*/  FFMA R9, R27.reuse, R2, R9 ;  /* 0x000000021b097223 */ /* 0x040fe20000000009 */
[C---:B------:R-:W-:Y:S01]  /*7840*/  SHF.L.U32 R2, R38.reuse, 0x10, RZ ;  /* 0x0000001026027819 */ /* 0x040fe200000006ff */
[----:B------:R-:W-:Y:S01]  /*7850*/  FFMA R10, R27, R3, R10 ;  /* 0x000000031b0a7223 */ /* 0x000fe2000000000a */
[----:B------:R-:W-:Y:S01]  /*7860*/  LOP3.LUT R3, R38, 0xffff0000, RZ, 0xc0, !PT ;  /* 0xffff000026037812 */ /* 0x000fe200078ec0ff */
[C---:B------:R-:W-:Y:S01]  /*7870*/  FMUL R15, R24.reuse, R15 ;  /* 0x0000000f180f7220 */ /* 0x040fe20000400000 */
[----:B------:R-:W-:Y:S01]  /*7880*/  LOP3.LUT R5, R39, 0xffff0000, RZ, 0xc0, !PT ;  /* 0xffff000027057812 */ /* 0x000fe200078ec0ff */
[C---:B------:R-:W-:Y:S01]  /*7890*/  FMUL R13, R24.reuse, R17 ;  /* 0x00000011180d7220 */ /* 0x040fe20000400000 */
[----:B------:R-:W-:Y:S01]  /*78a0*/  F2FP.BF16.F32.PACK_AB R35, R11, R6 ;  /* 0x000000060b23723e */ /* 0x000fe200000010ff */
[C---:B------:R-:W-:Y:S01]  /*78b0*/  FMUL R14, R24.reuse, R18 ;  /* 0x00000012180e7220 */ /* 0x040fe20000400000 */
[C---:B------:R-:W-:Y:S01]  /*78c0*/  FFMA R15, R27.reuse, R0, R15 ;  /* 0x000000001b0f7223 */ /* 0x040fe2000000000f */
[----:B------:R-:W-:Y:S01]  /*78d0*/  FMUL R19, R24, R19 ;  /* 0x0000001318137220 */ /* 0x000fe20000400000 */
[----:B------:R-:W-:Y:S01]  /*78e0*/  FFMA R12, R27, R2, R12 ;  /* 0x000000021b0c7223 */ /* 0x000fe2000000000c */
[----:B------:R3:W-:Y:S01]  /*78f0*/  STSM.16.M88.4 [R60+0x1400], R32 ;  /* 0x001400203c007844 */ /* 0x0007e20000000200 */
[----:B------:R-:W-:Y:S01]  /*7900*/  F2FP.BF16.F32.PACK_AB R8, R9, R8 ;  /* 0x000000080908723e */ /* 0x000fe200000010ff */
[----:B------:R-:W-:Y:S01]  /*7910*/  FFMA R13, R27, R3, R13 ;  /* 0x000000031b0d7223 */ /* 0x000fe2000000000d */
[----:B------:R-:W-:Y:S01]  /*7920*/  F2FP.BF16.F32.PACK_AB R9, R15, R10 ;  /* 0x0000000a0f09723e */ /* 0x000fe200000010ff */
[C---:B------:R-:W-:Y:S01]  /*7930*/  FFMA R14, R27.reuse, R4, R14 ;  /* 0x000000041b0e7223 */ /* 0x040fe2000000000e */
[----:B------:R-:W-:Y:S01]  /*7940*/  FFMA R19, R27, R5, R19 ;  /* 0x000000051b137223 */ /* 0x000fe20000000013 */
[----:B------:R-:W-:Y:S02]  /*7950*/  MOV R0, UR46 ;  /* 0x0000002e00007c02 */ /* 0x000fe40008000f00 */
[----:B------:R-:W-:Y:S02]  /*7960*/  F2FP.BF16.F32.PACK_AB R10, R13, R12 ;  /* 0x0000000c0d0a723e */ /* 0x000fe400000010ff */
[----:B------:R-:W-:Y:S02]  /*7970*/  F2FP.BF16.F32.PACK_AB R11, R19, R14 ;  /* 0x0000000e130b723e */ /* 0x000fe400000010ff */
[----:B------:R-:W-:Y:S02]  /*7980*/  @P6 LEA R0, R0, UR44, 0x3 ;  /* 0x0000002c00006c11 */ /* 0x000fe4000f8e18ff */
[----:B------:R-:W-:Y:S01]  /*7990*/  LEA R2, R61, UR44, 0x3 ;  /* 0x0000002c3d027c11 */ /* 0x000fe2000f8e18ff */
[----:B------:R3:W-:Y:S01]  /*79a0*/  STSM.16.M88.4 [R59+0x1400], R8 ;  /* 0x001400083b007844 */ /* 0x0007e20000000200 */
[----:B------:R-:W-:Y:S02]  /*79b0*/  @P6 IADD3 R0, PT, PT, R0, 0x130, RZ ;  /* 0x0000013000006810 */ /* 0x000fe40007ffe0ff */
[----:B------:R-:W-:Y:S01]  /*79c0*/  @P6 SHF.L.U32 R3, R55, 0x1f, RZ ;  /* 0x0000001f37036819 */ /* 0x000fe200000006ff */
[----:B------:R-:W-:Y:S01]  /*79d0*/  @!PT LDS RZ, [RZ] ;  /* 0x00000000fffff984 */ /* 0x000fe20000000800 */
[----:B------:R-:W-:Y:S01]  /*79e0*/  @!PT LDS RZ, [RZ] ;  /* 0x00000000fffff984 */ /* 0x000fe20000000800 */
[----:B------:R-:W-:Y:S01]  /*79f0*/  @!PT LDS RZ, [RZ] ;  /* 0x00000000fffff984 */ /* 0x000fe20000000800 */
[----:B------:R-:W-:Y:S01]  /*7a00*/  @!PT LDS RZ, [RZ] ;  /* 0x00000000fffff984 */ /* 0x000fe20000000800 */
[----:B------:R4:W-:Y:S06]  /*7a10*/  MEMBAR.ALL.CTA ;  /* 0x0000000000007992 */ /* 0x0009ec0000008000 */
[----:B----4-:R-:W4:Y:S01]  /*7a20*/  FENCE.VIEW.ASYNC.S ;  /* 0x00000000000073c6 */ /* 0x010f220000000000 */
[----:B-1----:R-:W-:Y:S01]  /*7a30*/  @P6 PRMT R0, R65, 0x654, R0 ;  /* 0x0000065441006816 */ /* 0x002fe20000000000 */
[----:B----4-:R-:W-:Y:S06]  /*7a40*/  BAR.SYNC.DEFER_BLOCKING 0x1, 0x80 ;  /* 0x0042000000007b1d */ /* 0x010fec0000010000 */
[----:B------:R-:W-:Y:S05]  /*7a50*/  @P0 BRA `(.L_x_129) ;  /* 0x0000000000280947 */ /* 0x000fea0003800000 */
[----:B------:R-:W1:Y:S01]  /*7a60*/  LDCU.64 UR6, c[0x0][0x348] ;  /* 0x00006900ff0677ac */ /* 0x000e620008000a00 */
[----:B------:R-:W-:Y:S02]  /*7a70*/  UIADD3 UR9, UPT, UPT, UR49, 0x20, URZ ;  /* 0x0000002031097890 */ /* 0x000fe4000fffe0ff */
[----:B------:R-:W-:Y:S01]  /*7a80*/  UIADD3 UR8, UPT, UPT, UR44, 0x1400, URZ ;  /* 0x000014002c087890 */ /* 0x000fe2000fffe0ff */
[----:B------:R-:W-:Y:S01]  /*7a90*/  UMOV UR10, UR50 ;  /* 0x00000032000a7c82 */ /* 0x000fe20008000000 */
[----:B------:R-:W-:Y:S01]  /*7aa0*/  UMOV UR11, UR36 ;  /* 0x00000024000b7c82 */ /* 0x000fe20008000000 */
[----:B-1----:R-:W-:Y:S04]  /*7ab0*/  UIADD3 UR4, UP0, UPT, UR6, 0x680, URZ ;  /* 0x0000068006047890 */ /* 0x002fe8000ff1e0ff */
[----:B------:R-:W-:Y:S09]  /*7ac0*/  UIADD3.X UR5, UPT, UPT, URZ, UR7, URZ, UP0, !UPT ;  /* 0x00000007ff057290 */ /* 0x000ff200087fe4ff */
[----:B------:R1:W-:Y:S01]  /*7ad0*/  UTMASTG.3D [UR8], [UR4] ;  /* 0x00000008040073b5 */ /* 0x0003e20008010000 */
[----:B------:R0:W-:Y:S01]  /*7ae0*/  UTMACMDFLUSH ;  /* 0x00000000000079b7 */ /* 0x0001e20000000000 */
[----:B-1----:R-:W-:Y:S04]  /*7af0*/  DEPBAR.LE SB0, 0x1 ;  /* 0x000080400000791a */ /* 0x002fe80000000000 */
.L_x_129:
[----:B------:R-:W-:Y:S05]  /*7b00*/  BSYNC.RECONVERGENT B0 ;  /* 0x0000000000007941 */ /* 0x000fea0003800200 */
.L_x_128:
[----:B------:R-:W-:Y:S01]  /*7b10*/  BAR.SYNC.DEFER_BLOCKING 0x1, 0x80 ;  /* 0x0042000000007b1d */ /* 0x000fe20000010000 */
[----:B------:R-:W-:Y:S04]  /*7b20*/  UIADD3 UR4, UPT, UPT, UR46, 0x1, URZ ;  /* 0x000000012e047890 */ /* 0x000fe8000fffe0ff */
[----:B------:R-:W-:Y:S04]  /*7b30*/  UISETP.NE.AND UP0, UPT, UR4, 0x4, UPT ;  /* 0x000000040400788c */ /* 0x000fe8000bf05270 */
[----:B------:R-:W-:Y:S01]  /*7b40*/  USEL UR45, UR4, URZ, UP0 ;  /* 0x000000ff042d7287 */ /* 0x000fe20008000000 */
[----:B------:R1:W-:Y:S01]  /*7b50*/  @P6 SYNCS.ARRIVE.TRANS64.RED.A1T0 RZ, [R0+URZ], RZ ;  /* 0x000000ff00ff69a7 */ /* 0x0003e200081004ff */
[----:B------:R-:W-:Y:S01]  /*7b60*/  BSSY B1, `(.L_x_130) ;  /* 0x0000014000017945 */ /* 0x000fe20003800000 */
[----:B------:R-:W4:Y:S02]  /*7b70*/  @P6 SYNCS.PHASECHK.TRANS64.TRYWAIT P0, [R2+URZ+0x110], R3 ;  /* 0x00011003020065a7 */ /* 0x000f2400080011ff */
[----:B----4-:R-:W-:Y:S01]  /*7b80*/  @P6 SEL R63, RZ, 0x1, !P0 ;  /* 0x00000001ff3f6807 */ /* 0x010fe20004000000 */
[----:B-1----:R-:W-:Y:S06]  /*7b90*/  @!P6 BRA `(.L_x_131) ;  /* 0x000000000040e947 */ /* 0x002fec0003800000 */
[----:B------:R-:W-:Y:S01]  /*7ba0*/  ISETP.NE.AND P1, PT, R64, RZ, PT ;  /* 0x000000ff4000720c */ /* 0x000fe20003f25270 */
[----:B------:R-:W-:Y:S01]  /*7bb0*/  BSSY B0, `(.L_x_132) ;  /* 0x0000009000007945 */ /* 0x000fe20003800000 */
[----:B------:R-:W-:Y:S11]  /*7bc0*/  ISETP.NE.AND P0, PT, R63, RZ, PT ;  /* 0x000000ff3f00720c */ /* 0x000ff60003f05270 */
[----:B------:R-:W-:Y:S05]  /*7bd0*/  @P1 IMAD R3, R61, 0x1000, R62 ;  /* 0x000010003d031824 */ /* 0x000fea00078e023e */
[----:B------:R-:W-:Y:S05]  /*7be0*/  @P1 IADD3 R0, PT, PT, R3, UR44, RZ ;  /* 0x0000002c03001c10 */ /* 0x000fea000fffe0ff */
[----:B------:R-:W-:Y:S01]  /*7bf0*/  @P1 IMAD.IADD R0, R56, 0x1, R0 ;  /* 0x0000000138001824 */ /* 0x000fe200078e0200 */
[----:B------:R-:W-:Y:S06]  /*7c00*/  @P0 BRA `(.L_x_133) ;  /* 0x00000000000c0947 */ /* 0x000fec0003800000 */
[----:B------:R-:W-:Y:S04]  /*7c10*/  SHF.L.U32 R4, R55, 0x1f, RZ ;  /* 0x0000001f37047819 */ /* 0x000fe800000006ff */
[----:B------:R-:W1:Y:S02]  /*7c20*/  SYNCS.PHASECHK.TRANS64.TRYWAIT P0, [R2+URZ+0x110], R4 ;  /* 0x00011004020075a7 */ /* 0x000e6400080011ff */
[----:B-1----:R-:W-:Y:S05]  /*7c30*/  @!P0 BRA `(.L_x_134) ;  /* 0x0000002000d08947 */ /* 0x002fea0003800000 */
.L_x_133:
[----:B------:R-:W-:Y:S05]  /*7c40*/  BSYNC B0 ;  /* 0x0000000000007941 */ /* 0x000fea0003800000 */
.L_x_132:
[----:B------:R-:W-:Y:S02]  /*7c50*/  ISETP.NE.AND P0, PT, R64, RZ, PT ;  /* 0x000000ff4000720c */ /* 0x000fe40003f05270 */
[----:B------:R-:W-:Y:S11]  /*7c60*/  IADD3 R61, PT, PT, R61, 0x1, RZ ;  /* 0x000000013d3d7810 */ /* 0x000ff60007ffe0ff */
[----:B------:R-:W-:Y:S05]  /*7c70*/  @P0 WARPSYNC.ALL ;  /* 0x0000000000000948 */ /* 0x000fea0003800000 */
[----:B------:R4:W1:Y:S04]  /*7c80*/  @P0 LDSM.16.M88.4 R28, [R3+UR44+0x400] ;  /* 0x0004002c031c083b */ /* 0x0008680008000200 */
[----:B------:R4:W1:Y:S02]  /*7c90*/  @P0 LDSM.16.M88.4 R36, [R0+0x400] ;  /* 0x000400000024083b */ /* 0x0008640000000200 */
.L_x_131:
[----:B------:R-:W-:Y:S05]  /*7ca0*/  BSYNC B1 ;  /* 0x0000000000017941 */ /* 0x000fea0003800000 */
.L_x_130:
[----:B----4-:R-:W-:Y:S05]  /*7cb0*/  VIADD R0, R25, 0x40 ;  /* 0x0000004019007836 */ /* 0x010fea0000000000 */
[----:B------:R-:W-:Y:S04]  /*7cc0*/  SHF.R.U32.HI R0, RZ, 0x15, R0 ;  /* 0x00000015ff007819 */ /* 0x000fe80000011600 */
[----:B------:R-:W-:Y:S11]  /*7cd0*/  LOP3.LUT P0, RZ, R0, 0x3, R46, 0x48, !PT ;  /* 0x0000000300ff7812 */ /* 0x000ff6000780482e */
[----:B------:R-:W-:Y:S02]  /*7ce0*/  @!UPT UIADD3 URZ, UPT, UPT, URZ, URZ, URZ ;  /* 0x000000fffffff290 */ /* 0x000fe4000fffe0ff */
[----:B------:R-:W-:Y:S05]  /*7cf0*/  @!P0 BRA `(.L_x_135) ;  /* 0x0000000000408947 */ /* 0x000fea0003800000 */
[----:B------:R-:W4:Y:S01]  /*7d00*/  LDCU.64 UR8, c[0x4][0x70] ;  /* 0x01000e00ff0877ac */ /* 0x000f220008000a00 */
[----:B------:R-:W-:Y:S01]  /*7d10*/  MOV R3, 0x0 ;  /* 0x0000000000037802 */ /* 0x000fe20000000f00 */
[----:B------:R-:W-:Y:S02]  /*7d20*/  HFMA2 R12, -RZ, RZ, 0, 5.9604644775390625e-08 ;  /* 0x00000001ff0c7431 */ /* 0x000fe400000001ff */
[----:B---3--:R-:W-:Y:S02]  /*7d30*/  IMAD.MOV.U32 R8, RZ, RZ, 0x192 ;  /* 0x00000192ff087424 */ /* 0x008fe400078e00ff */
[----:B------:R-:W-:Y:S01]  /*7d40*/  IMAD.MOV.U32 R13, RZ, RZ, RZ ;  /* 0x000000ffff0d7224 */ /* 0x000fe200078e00ff */
[----:B------:R-:W3:Y:S01]  /*7d50*/  LDCU.64 UR6, c[0x4][0x78] ;  /* 0x01000f00ff0677ac */ /* 0x000ee20008000a00 */
[----:B-1----:R-:W1:Y:S01]  /*7d60*/  LDC.64 R2, c[0x4][R3] ;  /* 0x0100000003027b82 */ /* 0x002e620000000a00 */
[----:B------:R-:W5:Y:S01]  /*7d70*/  LDCU.64 UR4, c[0x4][0x10] ;  /* 0x01000200ff0477ac */ /* 0x000f620008000a00 */
[----:B----4-:R-:W-:Y:S01]  /*7d80*/  MOV R5, UR9 ;  /* 0x0000000900057c02 */ /* 0x010fe20008000f00 */
[----:B------:R-:W-:Y:S01]  /*7d90*/  IMAD.U32 R4, RZ, RZ, UR8 ;  /* 0x00000008ff047e24 */ /* 0x000fe2000f8e00ff */
[----:B---3--:R-:W-:Y:S01]  /*7da0*/  MOV R7, UR7 ;  /* 0x0000000700077c02 */ /* 0x008fe20008000f00 */
[----:B------:R-:W-:Y:S01]  /*7db0*/  IMAD.U32 R6, RZ, RZ, UR6 ;  /* 0x00000006ff067e24 */ /* 0x000fe2000f8e00ff */
[----:B-----5:R-:W-:Y:S01]  /*7dc0*/  MOV R11, UR5 ;  /* 0x00000005000b7c02 */ /* 0x020fe20008000f00 */
[----:B------:R-:W-:Y:S02]  /*7dd0*/  IMAD.U32 R10, RZ, RZ, UR4 ;  /* 0x00000004ff0a7e24 */ /* 0x000fe4000f8e00ff */
[----:B------:R-:W-:Y:S07]  /*7de0*/  LEPC R20, `(.L_x_135) ;  /* 0x000000001014794e */ /* 0x000fee0000000000 */
[----:B-12---:R-:W-:Y:S05]  /*7df0*/  CALL.ABS.NOINC R2 ;  /* 0x0000000002007343 */ /* 0x006fea0003c00000 */
.L_x_135:
[----:B-1----:R-:W-:Y:S01]  /*7e00*/  SHF.L.U32 R3, R28, 0x10, RZ ;  /* 0x000000101c037819 */ /* 0x002fe200000006ff */
[----:B------:R-:W-:Y:S05]  /*7e10*/  WARPSYNC.ALL ;  /* 0x0000000000007948 */ /* 0x000fea0003800000 */
[----:B------:R-:W-:Y:S01]  /*7e20*/  R2UR UR4, R25 ;  /* 0x00000000190472ca */ /* 0x000fe200000e0000 */
[----:B------:R-:W-:Y:S01]  /*7e30*/  BSSY.RECONVERGENT B0, `(.L_x_136) ;  /* 0x0000055000007945 */ /* 0x000fe20003800200 */
[C---:B------:R-:W-:Y:S02]  /*7e40*/  SHF.L.U32 R20, R29.reuse, 0x10, RZ ;  /* 0x000000101d147819 */ /* 0x040fe400000006ff */
[----:B------:R-:W-:Y:S02]  /*7e50*/  LOP3.LUT R21, R29, 0xffff0000, RZ, 0xc0, !PT ;  /* 0xffff00001d157812 */ /* 0x000fe400078ec0ff */
[----:B------:R-:W-:Y:S02]  /*7e60*/  ISETP.NE.AND P6, PT, R58, RZ, PT ;  /* 0x000000ff3a00720c */ /* 0x000fe40003fc5270 */
[----:B------:R-:W-:Y:S05]  /*7e70*/  ISETP.NE.AND P0, PT, R57, RZ, PT ;  /* 0x000000ff3900720c */ /* 0x000fea0003f05270 */
[----:B---3--:R-:W1:Y:S02]  /*7e80*/  LDTM.16dp256bit.x4 R4, tmem[UR4+0x40] ;  /* 0x00004004000479ee */ /* 0x008e640008120000 */
[----:B-1----:R-:W-:Y:S01]  /*7e90*/  FMUL R0, R24, R4 ;  /* 0x0000000418007220 */ /* 0x002fe20000400000 */
[----:B------:R-:W-:Y:S01]  /*7ea0*/  LOP3.LUT R4, R28, 0xffff0000, RZ, 0xc0, !PT ;  /* 0xffff00001c047812 */ /* 0x000fe200078ec0ff */
[C---:B------:R-:W-:Y:S01]  /*7eb0*/  FMUL R2, R24.reuse, R5 ;  /* 0x0000000518027220 */ /* 0x040fe20000400000 */
        /* <DEDUP_REMOVED lines=26> */
[----:B------:R-:W-:Y:S01]  /*8060*/  FMUL R10, R24, R14 ;  /* 0x0000000e180a7220 */ /* 0x000fe20000400000 */
[----:B------:R-:W-:Y:S01]  /*8070*/  SHF.L.U32 R4, R39, 0x10, RZ ;  /* 0x0000001027047819 */ /* 0x000fe200000006ff */
[----:B------:R-:W-:Y:S01]  /*8080*/  FFMA R11, R27, R16, R11 ;  /* 0x000000101b0b7223 */ /* 0x000fe2000000000b */
[----:B------:R-:W-:Y:S01]  /*8090*/  LOP3.LUT R5, R39, 0xffff0000, RZ, 0xc0, !PT ;  /* 0xffff000027057812 */ /* 0x000fe200078ec0ff */
[----:B------:R-:W-:Y:S01]  /*80a0*/  FFMA R8, R27, R0, R8 ;  /* 0x000000001b087223 */ /* 0x000fe20000000008 */
[----:B------:R-:W-:Y:S01]  /*80b0*/  LOP3.LUT R0, R37, 0xffff0000, RZ, 0xc0, !PT ;  /* 0xffff000025007812 */ /* 0x000fe200078ec0ff */
[C---:B------:R-:W-:Y:S01]  /*80c0*/  FFMA R9, R27.reuse, R2, R9 ;  /* 0x000000021b097223 */ /* 0x040fe20000000009 */
[C---:B------:R-:W-:Y:S01]  /*80d0*/  SHF.L.U32 R2, R38.reuse, 0x10, RZ ;  /* 0x0000001026027819 */ /* 0x040fe200000006ff */
[----:B------:R-:W-:Y:S01]  /*80e0*/  FFMA R10, R27, R3, R10 ;  /* 0x000000031b0a7223 */ /* 0x000fe2000000000a */
[----:B------:R-:W-:Y:S01]  /*80f0*/  LOP3.LUT R3, R38, 0xffff0000, RZ, 0xc0, !PT ;  /* 0xffff000026037812 */ /* 0x000fe200078ec0ff */
[C---:B------:R-:W-:Y:S01]  /*8100*/  FMUL R15, R24.reuse, R15 ;  /* 0x0000000f180f7220 */ /* 0x040fe20000400000 */
[----:B------:R-:W-:Y:S01]  /*8110*/  F2FP.BF16.F32.PACK_AB R35, R11, R6 ;  /* 0x000000060b23723e */ /* 0x000fe200000010ff */
[C---:B------:R-:W-:Y:S01]  /*8120*/  FMUL R13, R24.reuse, R17 ;  /* 0x00000011180d7220 */ /* 0x040fe20000400000 */
[C---:B------:R-:W-:Y:S01]  /*8130*/  FMUL R14, R24.reuse, R18 ;  /* 0x00000012180e7220 */ /* 0x040fe20000400000 */
[----:B------:R-:W-:Y:S01]  /*8140*/  FFMA R15, R27, R0, R15 ;  /* 0x000000001b0f7223 */ /* 0x000fe2000000000f */
[----:B------:R-:W-:Y:S01]  /*8150*/  FMUL R19, R24, R19 ;  /* 0x0000001318137220 */ /* 0x000fe20000400000 */
[----:B------:R1:W-:Y:S01]  /*8160*/  STSM.16.M88.4 [R60+0x2400], R32 ;  /* 0x002400203c007844 */ /* 0x0003e20000000200 */
[----:B------:R-:W-:Y:S01]  /*8170*/  F2FP.BF16.F32.PACK_AB R8, R9, R8 ;  /* 0x000000080908723e */ /* 0x000fe200000010ff */
[----:B------:R-:W-:Y:S01]  /*8180*/  FFMA R12, R27, R2, R12 ;  /* 0x000000021b0c7223 */ /* 0x000fe2000000000c */
[----:B------:R-:W-:Y:S01]  /*8190*/  F2FP.BF16.F32.PACK_AB R9, R15, R10 ;  /* 0x0000000a0f09723e */ /* 0x000fe200000010ff */
[C---:B------:R-:W-:Y:S01]  /*81a0*/  FFMA R13, R27.reuse, R3, R13 ;  /* 0x000000031b0d7223 */ /* 0x040fe2000000000d */
        /* <DEDUP_REMOVED lines=15> */
[----:B---3--:R-:W3:Y:S01]  /*82a0*/  FENCE.VIEW.ASYNC.S ;  /* 0x00000000000073c6 */ /* 0x008ee20000000000 */
[----:B------:R-:W-:Y:S01]  /*82b0*/  @P6 PRMT R0, R65, 0x654, R0 ;  /* 0x0000065441006816 */ /* 0x000fe20000000000 */
[----:B---3--:R-:W-:Y:S06]  /*82c0*/  BAR.SYNC.DEFER_BLOCKING 0x1, 0x80 ;  /* 0x0042000000007b1d */ /* 0x008fec0000010000 */
[----:B------:R-:W-:Y:S05]  /*82d0*/  @P0 BRA `(.L_x_137) ;  /* 0x0000000000280947 */ /* 0x000fea0003800000 */
[----:B------:R-:W3:Y:S01]  /*82e0*/  LDCU.64 UR6, c[0x0][0x348] ;  /* 0x00006900ff0677ac */ /* 0x000ee20008000a00 */
[----:B------:R-:W-:Y:S02]  /*82f0*/  UIADD3 UR9, UPT, UPT, UR49, 0x40, URZ ;  /* 0x0000004031097890 */ /* 0x000fe4000fffe0ff */
[----:B------:R-:W-:Y:S01]  /*8300*/  UIADD3 UR8, UPT, UPT, UR44, 0x2400, URZ ;  /* 0x000024002c087890 */ /* 0x000fe2000fffe0ff */
[----:B------:R-:W-:Y:S01]  /*8310*/  UMOV UR10, UR50 ;  /* 0x00000032000a7c82 */ /* 0x000fe20008000000 */
[----:B------:R-:W-:Y:S01]  /*8320*/  UMOV UR11, UR36 ;  /* 0x00000024000b7c82 */ /* 0x000fe20008000000 */
[----:B---3--:R-:W-:Y:S04]  /*8330*/  UIADD3 UR4, UP0, UPT, UR6, 0x680, URZ ;  /* 0x0000068006047890 */ /* 0x008fe8000ff1e0ff */
[----:B------:R-:W-:Y:S09]  /*8340*/  UIADD3.X UR5, UPT, UPT, URZ, UR7, URZ, UP0, !UPT ;  /* 0x00000007ff057290 */ /* 0x000ff200087fe4ff */
[----:B------:R3:W-:Y:S01]  /*8350*/  UTMASTG.3D [UR8], [UR4] ;  /* 0x00000008040073b5 */ /* 0x0007e20008010000 */
[----:B------:R0:W-:Y:S01]  /*8360*/  UTMACMDFLUSH ;  /* 0x00000000000079b7 */ /* 0x0001e20000000000 */
[----:B---3--:R-:W-:Y:S04]  /*8370*/  DEPBAR.LE SB0, 0x1 ;  /* 0x000080400000791a */ /* 0x008fe80000000000 */
.L_x_137:
[----:B------:R-:W-:Y:S05]  /*8380*/  BSYNC.RECONVERGENT B0 ;  /* 0x0000000000007941 */ /* 0x000fea0003800200 */
.L_x_136:
        /* <DEDUP_REMOVED lines=8> */
[----:B---3--:R-:W-:Y:S06]  /*8410*/  @!P6 BRA `(.L_x_139) ;  /* 0x000000000040e947 */ /* 0x008fec0003800000 */
        /* <DEDUP_REMOVED lines=8> */
[----:B------:R-:W3:Y:S02]  /*84a0*/  SYNCS.PHASECHK.TRANS64.TRYWAIT P0, [R3+URZ+0x110], R0 ;  /* 0x00011000030075a7 */ /* 0x000ee400080011ff */
[----:B---3--:R-:W-:Y:S05]  /*84b0*/  @!P0 BRA `(.L_x_142) ;  /* 0x0000001800c48947 */ /* 0x008fea0003800000 */
.L_x_141:
[----:B------:R-:W-:Y:S05]  /*84c0*/  BSYNC B0 ;  /* 0x0000000000007941 */ /* 0x000fea0003800000 */
.L_x_140:
[----:B------:R-:W-:Y:S11]  /*84d0*/  ISETP.NE.AND P0, PT, R64, RZ, PT ;  /* 0x000000ff4000720c */ /* 0x000ff60003f05270 */
[----:B------:R-:W-:Y:S02]  /*84e0*/  @!UPT UIADD3 URZ, UPT, UPT, URZ, URZ, URZ ;  /* 0x000000fffffff290 */ /* 0x000fe4000fffe0ff */
[----:B------:R-:W-:Y:S05]  /*84f0*/  @P0 WARPSYNC.ALL ;  /* 0x0000000000000948 */ /* 0x000fea0003800000 */
[----:B------:R4:W1:Y:S04]  /*8500*/  @P0 LDSM.16.M88.4 R28, [R61+UR44+0x400] ;  /* 0x0004002c3d1c083b */ /* 0x0008680008000200 */
[----:B------:R4:W1:Y:S02]  /*8510*/  @P0 LDSM.16.M88.4 R36, [R2+0x400] ;  /* 0x000400000224083b */ /* 0x0008640000000200 */
.L_x_139:
[----:B------:R-:W-:Y:S05]  /*8520*/  BSYNC B1 ;  /* 0x0000000000017941 */ /* 0x000fea0003800000 */
.L_x_138:
[----:B---3--:R-:W-:Y:S05]  /*8530*/  VIADD R0, R25, 0x60 ;  /* 0x0000006019007836 */ /* 0x008fea0000000000 */
[----:B------:R-:W-:Y:S04]  /*8540*/  SHF.R.U32.HI R0, RZ, 0x15, R0 ;  /* 0x00000015ff007819 */ /* 0x000fe80000011600 */
[----:B------:R-:W-:Y:S11]  /*8550*/  LOP3.LUT P0, RZ, R0, 0x3, R46, 0x48, !PT ;  /* 0x0000000300ff7812 */ /* 0x000ff6000780482e */
[----:B------:R-:W-:Y:S02]  /*8560*/  @!UPT UIADD3 URZ, UPT, UPT, URZ, URZ, URZ ;  /* 0x000000fffffff290 */ /* 0x000fe4000fffe0ff */
[----:B------:R-:W-:Y:S05]  /*8570*/  @!P0 BRA `(.L_x_143) ;  /* 0x0000000000408947 */ /* 0x000fea0003800000 */
[----:B------:R-:W3:Y:S01]  /*8580*/  LDCU.64 UR8, c[0x4][0x70] ;  /* 0x01000e00ff0877ac */ /* 0x000ee20008000a00 */
[----:B------:R-:W-:Y:S01]  /*8590*/  MOV R3, 0x0 ;  /* 0x0000000000037802 */ /* 0x000fe20000000f00 */
[----:B------:R-:W-:Y:S02]  /*85a0*/  HFMA2 R12, -RZ, RZ, 0, 5.9604644775390625e-08 ;  /* 0x00000001ff0c7431 */ /* 0x000fe400000001ff */
[----:B-1----:R-:W-:Y:S02]  /*85b0*/  IMAD.MOV.U32 R8, RZ, RZ, 0x192 ;  /* 0x00000192ff087424 */ /* 0x002fe400078e00ff */
[----:B------:R-:W-:Y:S01]  /*85c0*/  IMAD.MOV.U32 R13, RZ, RZ, RZ ;  /* 0x000000ffff0d7224 */ /* 0x000fe200078e00ff */
[----:B------:R-:W1:Y:S01]  /*85d0*/  LDCU.64 UR6, c[0x4][0x78] ;  /* 0x01000f00ff0677ac */ /* 0x000e620008000a00 */
[----:B----4-:R-:W4:Y:S01]  /*85e0*/  LDC.64 R2, c[0x4][R3] ;  /* 0x0100000003027b82 */ /* 0x010f220000000a00 */
        /* <DEDUP_REMOVED lines=9> */
.L_x_143:
[----:B------:R-:W-:Y:S01]  /*8680*/  ISETP.NE.AND P0, PT, R57, RZ, PT ;  /* 0x000000ff3900720c */ /* 0x000fe20003f05270 */
[----:B------:R-:W-:Y:S05]  /*8690*/  WARPSYNC.ALL ;  /* 0x0000000000007948 */ /* 0x000fea0003800000 */
[----:B------:R-:W-:Y:S01]  /*86a0*/  R2UR UR4, R25 ;  /* 0x00000000190472ca */ /* 0x000fe200000e0000 */
[----:B------:R-:W3:Y:S01]  /*86b0*/  S2UR UR5, SR_CgaCtaId ;  /* 0x00000000000579c3 */ /* 0x000ee20000008800 */
[C---:B-1----:R-:W-:Y:S01]  /*86c0*/  SHF.L.U32 R0, R28.reuse, 0x10, RZ ;  /* 0x000000101c007819 */ /* 0x042fe200000006ff */
[----:B------:R-:W-:Y:S01]  /*86d0*/  BSSY.RECONVERGENT B0, `(.L_x_144) ;  /* 0x0000052000007945 */ /* 0x000fe20003800200 */
[----:B----4-:R-:W-:Y:S02]  /*86e0*/  LOP3.LUT R2, R28, 0xffff0000, RZ, 0xc0, !PT ;  /* 0xffff00001c027812 */ /* 0x010fe400078ec0ff */
[C---:B------:R-:W-:Y:S02]  /*86f0*/  SHF.L.U32 R3, R29.reuse, 0x10, RZ ;  /* 0x000000101d037819 */ /* 0x040fe400000006ff */
[----:B------:R-:W-:Y:S02]  /*8700*/  LOP3.LUT R20, R29, 0xffff0000, RZ, 0xc0, !PT ;  /* 0xffff00001d147812 */ /* 0x000fe400078ec0ff */
[C---:B------:R-:W-:Y:S02]  /*8710*/  SHF.L.U32 R21, R30.reuse, 0x10, RZ ;  /* 0x000000101e157819 */ /* 0x040fe400000006ff */
[----:B------:R-:W-:Y:S01]  /*8720*/  LOP3.LUT R25, R30, 0xffff0000, RZ, 0xc0, !PT ;  /* 0xffff00001e197812 */ /* 0x000fe200078ec0ff */
[----:B------:R-:W1:Y:S01]  /*8730*/  LDTM.16dp256bit.x4 R4, tmem[UR4+0x60] ;  /* 0x00006004000479ee */ /* 0x000e620008120000 */
[----:B------:R-:W-:Y:S01]  /*8740*/  R2UR UR4, R26 ;  /* 0x000000001a0472ca */ /* 0x000fe200000e0000 */
[----:B------:R-:W-:Y:S01]  /*8750*/  NOP ;  /* 0x0000000000007918 */ /* 0x000fe20000000000 */
[C---:B------:R-:W-:Y:S02]  /*8760*/  SHF.L.U32 R26, R31.reuse, 0x10, RZ ;  /* 0x000000101f1a7819 */ /* 0x040fe400000006ff */
[----:B------:R-:W-:Y:S02]  /*8770*/  LOP3.LUT R28, R31, 0xffff0000, RZ, 0xc0, !PT ;  /* 0xffff00001f1c7812 */ /* 0x000fe400078ec0ff */
[C---:B------:R-:W-:Y:S02]  /*8780*/  SHF.L.U32 R29, R36.reuse, 0x10, RZ ;  /* 0x00000010241d7819 */ /* 0x040fe400000006ff */
[----:B------:R-:W-:Y:S02]  /*8790*/  LOP3.LUT R30, R36, 0xffff0000, RZ, 0xc0, !PT ;  /* 0xffff0000241e7812 */ /* 0x000fe400078ec0ff */
[C---:B------:R-:W-:Y:S02]  /*87a0*/  SHF.L.U32 R31, R37.reuse, 0x10, RZ ;  /* 0x00000010251f7819 */ /* 0x040fe400000006ff */
[----:B------:R-:W-:Y:S01]  /*87b0*/  LOP3.LUT R32, R37, 0xffff0000, RZ, 0xc0, !PT ;  /* 0xffff000025207812 */ /* 0x000fe200078ec0ff */
[----:B------:R-:W-:Y:S01]  /*87c0*/  UIADD3 UR4, UPT, UPT, UR4, 0x1a0, URZ ;  /* 0x000001a004047890 */ /* 0x000fe2000fffe0ff */
[C---:B------:R-:W-:Y:S02]  /*87d0*/  SHF.L.U32 R33, R38.reuse, 0x10, RZ ;  /* 0x0000001026217819 */ /* 0x040fe400000006ff */
[----:B------:R-:W-:Y:S02]  /*87e0*/  LOP3.LUT R34, R38, 0xffff0000, RZ, 0xc0, !PT ;  /* 0xffff000026227812 */ /* 0x000fe400078ec0ff */
[C---:B------:R-:W-:Y:S02]  /*87f0*/  SHF.L.U32 R35, R39.reuse, 0x10, RZ ;  /* 0x0000001027237819 */ /* 0x040fe400000006ff */
[----:B------:R-:W-:Y:S01]  /*8800*/  LOP3.LUT R36, R39, 0xffff0000, RZ, 0xc0, !PT ;  /* 0xffff000027247812 */ /* 0x000fe200078ec0ff */
[C---:B-1----:R-:W-:Y:S01]  /*8810*/  FMUL R4, R24.reuse, R4 ;  /* 0x0000000418047220 */ /* 0x042fe20000400000 */
[----:B---3--:R-:W-:Y:S01]  /*8820*/  UPRMT UR4, UR5, 0x654, UR4 ;  /* 0x0000065405047896 */ /* 0x008fe20008000004 */
[C---:B------:R-:W-:Y:S01]  /*8830*/  FMUL R5, R24.reuse, R5 ;  /* 0x0000000518057220 */ /* 0x040fe20000400000 */
[C---:B------:R-:W-:Y:S01]  /*8840*/  FMUL R6, R24.reuse, R6 ;  /* 0x0000000618067220 */ /* 0x040fe20000400000 */
[C---:B------:R-:W-:Y:S01]  /*8850*/  FFMA R4, R27.reuse, R0, R4 ;  /* 0x000000001b047223 */ /* 0x040fe20000000004 */
[C---:B------:R-:W-:Y:S01]  /*8860*/  FMUL R7, R24.reuse, R7 ;  /* 0x0000000718077220 */ /* 0x040fe20000400000 */
[C---:B------:R-:W-:Y:S01]  /*8870*/  FFMA R5, R27.reuse, R2, R5 ;  /* 0x000000021b057223 */ /* 0x040fe20000000005 */
[C---:B------:R-:W-:Y:S01]  /*8880*/  FFMA R6, R27.reuse, R3, R6 ;  /* 0x000000031b067223 */ /* 0x040fe20000000006 */
[C---:B------:R-:W-:Y:S01]  /*8890*/  FMUL R8, R24.reuse, R8 ;  /* 0x0000000818087220 */ /* 0x040fe20000400000 */
[----:B------:R-:W-:Y:S01]  /*88a0*/  FFMA R7, R27, R20, R7 ;  /* 0x000000141b077223 */ /* 0x000fe20000000007 */
[----:B------:R-:W-:Y:S01]  /*88b0*/  SYNCS.ARRIVE.TRANS64.RED.A1T0 RZ, [UR4], RZ ;  /* 0x000000ffffff79a7 */ /* 0x000fe20008100404 */
[----:B------:R-:W-:Y:S01]  /*88c0*/  F2FP.BF16.F32.PACK_AB R4, R5, R4 ;  /* 0x000000040504723e */ /* 0x000fe200000010ff */
[----:B------:R-:W-:Y:S01]  /*88d0*/  FFMA R8, R27, R21, R8 ;  /* 0x000000151b087223 */ /* 0x000fe20000000008 */
[C---:B------:R-:W-:Y:S01]  /*88e0*/  FMUL R9, R24.reuse, R9 ;  /* 0x0000000918097220 */ /* 0x040fe20000400000 */
[----:B------:R-:W-:Y:S01]  /*88f0*/  F2FP.BF16.F32.PACK_AB R5, R7, R6 ;  /* 0x000000060705723e */ /* 0x000fe200000010ff */
[C---:B------:R-:W-:Y:S01]  /*8900*/  FMUL R0, R24.reuse, R10 ;  /* 0x0000000a18007220 */ /* 0x040fe20000400000 */
[C---:B------:R-:W-:Y:S01]  /*8910*/  FMUL R2, R24.reuse, R11 ;  /* 0x0000000b18027220 */ /* 0x040fe20000400000 */
[C---:B------:R-:W-:Y:S01]  /*8920*/  FMUL R3, R24.reuse, R12 ;  /* 0x0000000c18037220 */ /* 0x040fe20000400000 */
[C---:B------:R-:W-:Y:S01]  /*8930*/  FFMA R9, R27.reuse, R25, R9 ;  /* 0x000000191b097223 */ /* 0x040fe20000000009 */
[C---:B------:R-:W-:Y:S01]  /*8940*/  FMUL R10, R24.reuse, R13 ;  /* 0x0000000d180a7220 */ /* 0x040fe20000400000 */
[C---:B------:R-:W-:Y:S01]  /*8950*/  FFMA R0, R27.reuse, R26, R0 ;  /* 0x0000001a1b007223 */ /* 0x040fe20000000000 */
[C---:B------:R-:W-:Y:S01]  /*8960*/  FMUL R11, R24.reuse, R14 ;  /* 0x0000000e180b7220 */ /* 0x040fe20000400000 */
[C---:B------:R-:W-:Y:S01]  /*8970*/  FFMA R2, R27.reuse, R28, R2 ;  /* 0x0000001c1b027223 */ /* 0x040fe20000000002 */
[C---:B------:R-:W-:Y:S01]  /*8980*/  FMUL R15, R24.reuse, R15 ;  /* 0x0000000f180f7220 */ /* 0x040fe20000400000 */
[C---:B------:R-:W-:Y:S01]  /*8990*/  FMUL R12, R24.reuse, R16 ;  /* 0x00000010180c7220 */ /* 0x040fe20000400000 */
[C---:B------:R-:W-:Y:S01]  /*89a0*/  FFMA R3, R27.reuse, R29, R3 ;  /* 0x0000001d1b037223 */ /* 0x040fe20000000003 */
[C---:B------:R-:W-:Y:S01]  /*89b0*/  FMUL R13, R24.reuse, R17 ;  /* 0x00000011180d7220 */ /* 0x040fe20000400000 */
[C---:B------:R-:W-:Y:S01]  /*89c0*/  FFMA R10, R27.reuse, R30, R10 ;  /* 0x0000001e1b0a7223 */ /* 0x040fe2000000000a */
[C---:B------:R-:W-:Y:S01]  /*89d0*/  FMUL R14, R24.reuse, R18 ;  /* 0x00000012180e7220 */ /* 0x040fe20000400000 */
[C---:B------:R-:W-:Y:S01]  /*89e0*/  FFMA R11, R27.reuse, R31, R11 ;  /* 0x0000001f1b0b7223 */ /* 0x040fe2000000000b */
[C---:B------:R-:W-:Y:S01]  /*89f0*/  FFMA R15, R27.reuse, R32, R15 ;  /* 0x000000201b0f7223 */ /* 0x040fe2000000000f */
[----:B------:R-:W-:Y:S01]  /*8a00*/  FMUL R19, R24, R19 ;  /* 0x0000001318137220 */ /* 0x000fe20000400000 */
[C---:B------:R-:W-:Y:S01]  /*8a10*/  FFMA R12, R27.reuse, R33, R12 ;  /* 0x000000211b0c7223 */ /* 0x040fe2000000000c */
[C---:B------:R-:W-:Y:S01]  /*8a20*/  FFMA R13, R27.reuse, R34, R13 ;  /* 0x000000221b0d7223 */ /* 0x040fe2000000000d */
[C---:B------:R-:W-:Y:S01]  /*8a30*/  FFMA R14, R27.reuse, R35, R14 ;  /* 0x000000231b0e7223 */ /* 0x040fe2000000000e */
[----:B------:R-:W-:Y:S01]  /*8a40*/  FFMA R19, R27, R36, R19 ;  /* 0x000000241b137223 */ /* 0x000fe20000000013 */
[----:B------:R-:W-:Y:S02]  /*8a50*/  F2FP.BF16.F32.PACK_AB R6, R9, R8 ;  /* 0x000000080906723e */ /* 0x000fe400000010ff */
        /* <DEDUP_REMOVED lines=25> */
.L_x_145:
[----:B------:R-:W-:Y:S05]  /*8bf0*/  BSYNC.RECONVERGENT B0 ;  /* 0x0000000000007941 */ /* 0x000fea0003800200 */
.L_x_144:
[----:B------:R-:W-:Y:S01]  /*8c00*/  BAR.SYNC.DEFER_BLOCKING 0x1, 0x80 ;  /* 0x0042000000007b1d */ /* 0x000fe20000010000 */
[----:B------:R-:W-:Y:S01]  /*8c10*/  UISETP.NE.AND UP0, UPT, UR47, -0x4, UPT ;  /* 0xfffffffc2f00788c */ /* 0x000fe2000bf05270 */
[----:B------:R-:W-:Y:S08]  /*8c20*/  IADD3 R22, PT, PT, R22, 0x1, RZ ;  /* 0x0000000116167810 */ /* 0x000ff00007ffe0ff */
[----:B------:R-:W-:Y:S05]  /*8c30*/  BRA.U !UP0, `(.L_x_146) ;  /* 0x0000000108247547 */ /* 0x000fea000b800000 */
[----:B------:R-:W-:Y:S01]  /*8c40*/  ISETP.NE.AND P0, PT, R58, RZ, PT ;  /* 0x000000ff3a00720c */ /* 0x000fe20003f05270 */
[----:B------:R-:W-:Y:S01]  /*8c50*/  IMAD.U32 R0, RZ, RZ, UR46 ;  /* 0x0000002eff007e24 */ /* 0x000fe2000f8e00ff */
[----:B------:R-:W-:Y:S04]  /*8c60*/  UIADD3 UR4, UPT, UPT, UR46, 0x1, URZ ;  /* 0x000000012e047890 */ /* 0x000fe8000fffe0ff */
[----:B------:R-:W-:Y:S04]  /*8c70*/  UISETP.NE.AND UP0, UPT, UR4, 0x4, UPT ;  /* 0x000000040400788c */ /* 0x000fe8000bf05270 */
[----:B------:R-:W-:Y:S03]  /*8c80*/  USEL UR46, UR4, URZ, UP0 ;  /* 0x000000ff042e7287 */ /* 0x000fe60008000000 */
[----:B------:R-:W-:Y:S05]  /*8c90*/  @P0 LEA R0, R0, UR44, 0x3 ;  /* 0x0000002c00000c11 */ /* 0x000fea000f8e18ff */
[----:B------:R-:W-:Y:S05]  /*8ca0*/  @P0 VIADD R0, R0, 0x130 ;  /* 0x0000013000000836 */ /* 0x000fea0000000000 */
[----:B------:R-:W-:Y:S04]  /*8cb0*/  @P0 PRMT R0, R65, 0x654, R0 ;  /* 0x0000065441000816 */ /* 0x000fe80000000000 */
[----:B------:R3:W-:Y:S03]  /*8cc0*/  @P0 SYNCS.ARRIVE.TRANS64.RED.A1T0 RZ, [R0+URZ], RZ ;  /* 0x000000ff00ff09a7 */ /* 0x0007e600081004ff */
.L_x_146:
[----:B------:R-:W-:Y:S01]  /*8cd0*/  R2UR UR5, R47 ;  /* 0x000000002f0572ca */ /* 0x000fe200000e0000 */
[----:B------:R-:W-:Y:S01]  /*8ce0*/  UISETP.NE.AND UP0, UPT, UR61, URZ, UPT ;  /* 0x000000ff3d00728c */ /* 0x000fe2000bf05270 */
[----:B------:R-:W-:Y:S01]  /*8cf0*/  R2UR UR4, R48 ;  /* 0x00000000300472ca */ /* 0x000fe200000e0000 */
[----:B------:R-:W-:Y:S01]  /*8d00*/  UIADD3 UR47, UPT, UPT, UR47, 0x4, URZ ;  /* 0x000000042f2f7890 */ /* 0x000fe2000fffe0ff */
[----:B------:R-:W-:Y:S01]  /*8d10*/  ISETP.NE.AND P0, PT, R52, 0x2, PT ;  /* 0x000000023400780c */ /* 0x000fe20003f05270 */
[----:B------:R-:W-:Y:S01]  /*8d20*/  UMOV UR36, UR60 ;  /* 0x0000003c00247c82 */ /* 0x000fe20008000000 */
[----:B------:R-:W-:Y:S02]  /*8d30*/  ISETP.NE.AND P1, PT, R22, 0x4, PT ;  /* 0x000000041600780c */ /* 0x000fe40003f25270 */
[----:B------:R-:W-:Y:S02]  /*8d40*/  SEL R2, RZ, 0x1, P0 ;  /* 0x00000001ff027807 */ /* 0x000fe40000000000 */
[----:B---3--:R-:W-:Y:S02]  /*8d50*/  SEL R0, RZ, 0x1, P1 ;  /* 0x00000001ff007807 */ /* 0x008fe40000800000 */
[----:B------:R-:W-:Y:S01]  /*8d60*/  LOP3.LUT R53, R53, R2, RZ, 0x3c, !PT ;  /* 0x0000000235357212 */ /* 0x000fe200078e3cff */
[----:B------:R-:W-:Y:S01]  /*8d70*/  UIADD3 UR20, UPT, UPT, UR37, UR5, URZ ;  /* 0x0000000525147290 */ /* 0x000fe2000fffe0ff */
[----:B------:R-:W-:Y:S01]  /*8d80*/  LOP3.LUT R54, R54, R0, RZ, 0x3c, !PT ;  /* 0x0000000036367212 */ /* 0x000fe200078e3cff */
[----:B------:R-:W-:Y:S01]  /*8d90*/  UIADD3 UR16, UPT, UPT, UR38, UR4, URZ ;  /* 0x0000000426107290 */ /* 0x000fe2000fffe0ff */
[----:B------:R-:W-:Y:S02]  /*8da0*/  SEL R52, R52, RZ, P0 ;  /* 0x000000ff34347207 */ /* 0x000fe40000000000 */
[----:B------:R-:W-:Y:S01]  /*8db0*/  SEL R22, R22, RZ, P1 ;  /* 0x000000ff16167207 */ /* 0x000fe20000800000 */
[----:B------:R-:W-:Y:S08]  /*8dc0*/  BRA.U UP0, `(.L_x_147) ;  /* 0xffffffcd00b07547 */ /* 0x000ff0000b83ffff */
[----:B------:R-:W-:-:S13]  /*8dd0*/  R2UR UR4, R49 ;  /* 0x00000000310472ca */ /* 0x000fda00000e0000 */
[----:B------:R-:W-:-:S09]  /*8de0*/  UISETP.NE.AND UP0, UPT, UR4, URZ, UPT ;  /* 0x000000ff0400728c */ /* 0x000fd2000bf05270 */
[----:B------:R-:W-:Y:S05]  /*8df0*/  BRA.U !UP0, `(.L_x_148) ;  /* 0x0000000108487547 */ /* 0x000fea000b800000 */
[----:B------:R-:W3:Y:S02]  /*8e00*/  LDCU.64 UR4, c[0x0][0x890] ;  /* 0x00011200ff0477ac */ /* 0x000ee40008000a00 */
[----:B---3--:R-:W-:-:S04]  /*8e10*/  UISETP.NE.U32.AND UP0, UPT, UR4, URZ, UPT ;  /* 0x000000ff0400728c */ /* 0x008fc8000bf05070 */
[----:B------:R-:W-:-:S09]  /*8e20*/  UISETP.NE.AND.EX UP0, UPT, UR5, URZ, UPT, UP0 ;  /* 0x000000ff0500728c */ /* 0x000fd2000bf05300 */
[----:B------:R-:W-:Y:S05]  /*8e30*/  BRA.U UP0, `(.L_x_149) ;  /* 0x00000001000c7547 */ /* 0x000fea000b800000 */
[----:B------:R-:W-:-:S13]  /*8e40*/  FSETP.NEU.AND P0, PT, R27, RZ, PT ;  /* 0x000000ff1b00720b */ /* 0x000fda0003f0d000 */
[----:B------:R-:W-:Y:S05]  /*8e50*/  @!P0 EXIT ;  /* 0x000000000000894d */ /* 0x000fea0003800000 */
[----:B------:R-:W-:Y:S05]  /*8e60*/  BRA `(.L_x_148) ;  /* 0x00000000002c7947 */ /* 0x000fea0003800000 */
.L_x_149:
[----:B------:R-:W-:Y:S01]  /*8e70*/  ISETP.NE.AND P0, PT, R51, RZ, PT ;  /* 0x000000ff3300720c */ /* 0x000fe20003f05270 */
[----:B------:R-:W-:-:S12]  /*8e80*/  BSSY.RECONVERGENT B0, `(.L_x_148) ;  /* 0x0000009000007945 */ /* 0x000fd80003800200 */
[----:B------:R-:W-:Y:S05]  /*8e90*/  @P0 BRA `(.L_x_150) ;  /* 0x0000000000140947 */ /* 0x000fea0003800000 */
[----:B------:R-:W3:Y:S02]  /*8ea0*/  LDCU.64 UR4, c[0x0][0x888] ;  /* 0x00011100ff0477ac */ /* 0x000ee40008000a00 */
[----:B---3--:R-:W-:-:S04]  /*8eb0*/  ISETP.NE.U32.AND P0, PT, RZ, UR4, PT ;  /* 0x00000004ff007c0c */ /* 0x008fc8000bf05070 */
[----:B------:R-:W-:-:S13]  /*8ec0*/  ISETP.NE.AND.EX P0, PT, RZ, UR5, PT, P0 ;  /* 0x00000005ff007c0c */ /* 0x000fda000bf05300 */
[----:B------:R-:W-:Y:S05]  /*8ed0*/  @!P0 EXIT ;  /* 0x000000000000894d */ /* 0x000fea0003800000 */
[----:B------:R-:W-:Y:S05]  /*8ee0*/  BRA `(.L_x_151) ;  /* 0x0000000000087947 */ /* 0x000fea0003800000 */
.L_x_150:
[----:B------:R-:W-:-:S13]  /*8ef0*/  FSETP.NEU.AND P0, PT, R27, RZ, PT ;  /* 0x000000ff1b00720b */ /* 0x000fda0003f0d000 */
[----:B------:R-:W-:Y:S05]  /*8f00*/  @!P0 EXIT ;  /* 0x000000000000894d */ /* 0x000fea0003800000 */
.L_x_151:
[----:B------:R-:W-:Y:S05]  /*8f10*/  BSYNC.RECONVERGENT B0 ;  /* 0x0000000000007941 */ /* 0x000fea0003800200 */
.L_x_148:
[----:B------:R-:W3:Y:S01]  /*8f20*/  S2UR UR5, SR_CgaCtaId ;  /* 0x00000000000579c3 */ /* 0x000ee20000008800 */
[----:B------:R-:W-:Y:S01]  /*8f30*/  ULEA UR4, UR46, UR44, 0x3 ;  /* 0x0000002c2e047291 */ /* 0x000fe2000f8e18ff */
[----:B------:R-:W-:-:S04]  /*8f40*/  DEPBAR.LE SB0, 0x0 ;  /* 0x000080000000791a */ /* 0x000fc80000000000 */
[----:B------:R-:W-:-:S04]  /*8f50*/  UIADD3 UR4, UPT, UPT, UR4, 0x130, URZ ;  /* 0x0000013004047890 */ /* 0x000fc8000fffe0ff */
[----:B---3--:R-:W-:-:S09]  /*8f60*/  UPRMT UR4, UR5, 0x654, UR4 ;  /* 0x0000065405047896 */ /* 0x008fd20008000004 */
[----:B------:R-:W-:Y:S01]  /*8f70*/  SYNCS.ARRIVE.TRANS64.RED.A1T0 RZ, [UR4], RZ ;  /* 0x000000ffffff79a7 */ /* 0x000fe20008100404 */
[----:B------:R-:W-:Y:S05]  /*8f80*/  EXIT ;  /* 0x000000000000794d */ /* 0x000fea0003800000 */
.L_x_25:
[----:B-1----:R1:W3:Y:S02]  /*8f90*/  SYNCS.PHASECHK.TRANS64.TRYWAIT P0, [R0+URZ+0x1d0], R2 ;  /* 0x0001d002000075a7 */ /* 0x0022e400080011ff */
[----:B---3--:R-:W-:Y:S05]  /*8fa0*/  @!P0 NANOSLEEP.SYNCS 0x989680 ;  /* 0x009896800000895d */ /* 0x008fea0003900000 */
[----:B------:R-:W3:Y:S02]  /*8fb0*/  @!P0 SYNCS.PHASECHK.TRANS64 P0, [R0+URZ+0x1d0], R2 ;  /* 0x0001d002000085a7 */ /* 0x000ee400080010ff */
[----:B---3--:R-:W-:Y:S05]  /*8fc0*/  @!P0 BRA `(.L_x_25) ;  /* 0xfffffffc00f08947 */ /* 0x008fea000383ffff */
[----:B------:R-:W-:Y:S05]  /*8fd0*/  BRA `(.L_x_152) ;  /* 0xffffff8c00147947 */ /* 0x000fea000383ffff */
.L_x_28:
[----:B-1----:R-:W-:-:S07]  /*8fe0*/  MOV R0, UR33 ;  /* 0x0000002100007c02 */ /* 0x002fce0008000f00 */
.L_x_153:
[----:B-1----:R1:W3:Y:S02]  /*8ff0*/  SYNCS.PHASECHK.TRANS64.TRYWAIT P0, [R0+URZ+0x88], R3 ;  /* 0x00008803000075a7 */ /* 0x0022e400080011ff */
[----:B---3--:R-:W-:Y:S05]  /*9000*/  @!P0 NANOSLEEP.SYNCS 0x989680 ;  /* 0x009896800000895d */ /* 0x008fea0003900000 */
[----:B------:R-:W3:Y:S02]  /*9010*/  @!P0 SYNCS.PHASECHK.TRANS64 P0, [R0+URZ+0x88], R3 ;  /* 0x00008803000085a7 */ /* 0x000ee400080010ff */
[----:B---3--:R-:W-:Y:S05]  /*9020*/  @!P0 BRA `(.L_x_153) ;  /* 0xfffffffc00f08947 */ /* 0x008fea000383ffff */
[----:B------:R-:W-:Y:S05]  /*9030*/  BRA `(.L_x_27) ;  /* 0xffffff8c00587947 */ /* 0x000fea000383ffff */
.L_x_35:
[----:B-1----:R-:W-:-:S07]  /*9040*/  MOV R0, UR17 ;  /* 0x0000001100007c02 */ /* 0x002fce0008000f00 */
.L_x_154:
[----:B-1----:R1:W3:Y:S02]  /*9050*/  SYNCS.PHASECHK.TRANS64.TRYWAIT P0, [R0+URZ+0x88], R3 ;  /* 0x00008803000075a7 */ /* 0x0022e400080011ff */
[----:B---3--:R-:W-:Y:S05]  /*9060*/  @!P0 NANOSLEEP.SYNCS 0x989680 ;  /* 0x009896800000895d */ /* 0x008fea0003900000 */
[----:B------:R-:W3:Y:S02]  /*9070*/  @!P0 SYNCS.PHASECHK.TRANS64 P0, [R0+URZ+0x88], R3 ;  /* 0x00008803000085a7 */ /* 0x000ee400080010ff */
[----:B---3--:R-:W-:Y:S05]  /*9080*/  @!P0 BRA `(.L_x_154) ;  /* 0xfffffffc00f08947 */ /* 0x008fea000383ffff */
[----:B------:R-:W-:Y:S05]  /*9090*/  BRA `(.L_x_34) ;  /* 0xffffff9000207947 */ /* 0x000fea000383ffff */
.L_x_40:
[----:B-1----:R1:W3:Y:S02]  /*90a0*/  SYNCS.PHASECHK.TRANS64.TRYWAIT P0, [R3+URZ+0x160], R0 ;  /* 0x00016000030075a7 */ /* 0x0022e400080011ff */
[----:B---3--:R-:W-:Y:S05]  /*90b0*/  @!P0 NANOSLEEP.SYNCS 0x989680 ;  /* 0x009896800000895d */ /* 0x008fea0003900000 */
[----:B------:R-:W3:Y:S02]  /*90c0*/  @!P0 SYNCS.PHASECHK.TRANS64 P0, [R3+URZ+0x160], R0 ;  /* 0x00016000030085a7 */ /* 0x000ee400080010ff */
[----:B---3--:R-:W-:Y:S05]  /*90d0*/  @!P0 BRA `(.L_x_40) ;  /* 0xfffffffc00f08947 */ /* 0x008fea000383ffff */
[----:B------:R-:W-:Y:S05]  /*90e0*/  BRA `(.L_x_155) ;  /* 0xffffff9000c07947 */ /* 0x000fea000383ffff */
.L_x_44:
[----:B------:R-:W-:-:S07]  /*90f0*/  MOV R0, UR4 ;  /* 0x0000000400007c02 */ /* 0x000fce0008000f00 */
.L_x_156:
[----:B-1----:R1:W3:Y:S02]  /*9100*/  SYNCS.PHASECHK.TRANS64.TRYWAIT P0, [R0+URZ], R2 ;  /* 0x00000002000075a7 */ /* 0x0022e400080011ff */
[----:B---3--:R-:W-:Y:S05]  /*9110*/  @!P0 NANOSLEEP.SYNCS 0x989680 ;  /* 0x009896800000895d */ /* 0x008fea0003900000 */
[----:B------:R-:W3:Y:S02]  /*9120*/  @!P0 SYNCS.PHASECHK.TRANS64 P0, [R0+URZ], R2 ;  /* 0x00000002000085a7 */ /* 0x000ee400080010ff */
[----:B---3--:R-:W-:Y:S05]  /*9130*/  @!P0 BRA `(.L_x_156) ;  /* 0xfffffffc00f08947 */ /* 0x008fea000383ffff */
[----:B------:R-:W-:Y:S05]  /*9140*/  BRA `(.L_x_157) ;  /* 0xffffff98006c7947 */ /* 0x000fea000383ffff */
.L_x_45:
[----:B------:R-:W-:-:S07]  /*9150*/  MOV R0, UR5 ;  /* 0x0000000500007c02 */ /* 0x000fce0008000f00 */
.L_x_158:
[----:B-1----:R1:W3:Y:S02]  /*9160*/  SYNCS.PHASECHK.TRANS64.TRYWAIT P0, [R0+URZ], R3 ;  /* 0x00000003000075a7 */ /* 0x0022e400080011ff */
[----:B---3--:R-:W-:Y:S05]  /*9170*/  @!P0 NANOSLEEP.SYNCS 0x989680 ;  /* 0x009896800000895d */ /* 0x008fea0003900000 */
[----:B------:R-:W3:Y:S02]  /*9180*/  @!P0 SYNCS.PHASECHK.TRANS64 P0, [R0+URZ], R3 ;  /* 0x00000003000085a7 */ /* 0x000ee400080010ff */
[----:B---3--:R-:W-:Y:S05]  /*9190*/  @!P0 BRA `(.L_x_158) ;  /* 0xfffffffc00f08947 */ /* 0x008fea000383ffff */
[----:B------:R-:W-:Y:S05]  /*91a0*/  BRA `(.L_x_159) ;  /* 0xffffff9800787947 */ /* 0x000fea000383ffff */
.L_x_46:
[----:B------:R-:W-:-:S07]  /*91b0*/  MOV R0, UR5 ;  /* 0x0000000500007c02 */ /* 0x000fce0008000f00 */
.L_x_160:
[----:B-1----:R1:W3:Y:S02]  /*91c0*/  SYNCS.PHASECHK.TRANS64.TRYWAIT P0, [R0+URZ], R3 ;  /* 0x00000003000075a7 */ /* 0x0022e400080011ff */
[----:B---3--:R-:W-:Y:S05]  /*91d0*/  @!P0 NANOSLEEP.SYNCS 0x989680 ;  /* 0x009896800000895d */ /* 0x008fea0003900000 */
[----:B------:R-:W3:Y:S02]  /*91e0*/  @!P0 SYNCS.PHASECHK.TRANS64 P0, [R0+URZ], R3 ;  /* 0x00000003000085a7 */ /* 0x000ee400080010ff */
[----:B---3--:R-:W-:Y:S05]  /*91f0*/  @!P0 BRA `(.L_x_160) ;  /* 0xfffffffc00f08947 */ /* 0x008fea000383ffff */
[----:B------:R-:W-:Y:S05]  /*9200*/  BRA `(.L_x_161) ;  /* 0xffffff9800847947 */ /* 0x000fea000383ffff */
.L_x_47:
[----:B------:R-:W-:-:S07]  /*9210*/  MOV R0, UR5 ;  /* 0x0000000500007c02 */ /* 0x000fce0008000f00 */
.L_x_162:
[----:B-1----:R1:W3:Y:S02]  /*9220*/  SYNCS.PHASECHK.TRANS64.TRYWAIT P0, [R0+URZ], R3 ;  /* 0x00000003000075a7 */ /* 0x0022e400080011ff */
[----:B---3--:R-:W-:Y:S05]  /*9230*/  @!P0 NANOSLEEP.SYNCS 0x989680 ;  /* 0x009896800000895d */ /* 0x008fea0003900000 */
[----:B------:R-:W3:Y:S02]  /*9240*/  @!P0 SYNCS.PHASECHK.TRANS64 P0, [R0+URZ], R3 ;  /* 0x00000003000085a7 */ /* 0x000ee400080010ff */
[----:B---3--:R-:W-:Y:S05]  /*9250*/  @!P0 BRA `(.L_x_162) ;  /* 0xfffffffc00f08947 */ /* 0x008fea000383ffff */
[----:B------:R-:W-:Y:S05]  /*9260*/  BRA `(.L_x_163) ;  /* 0xffffff9800907947 */ /* 0x000fea000383ffff */
.L_x_48:
[----:B------:R-:W-:-:S07]  /*9270*/  MOV R0, UR5 ;  /* 0x0000000500007c02 */ /* 0x000fce0008000f00 */
.L_x_164:
[----:B-1----:R1:W3:Y:S02]  /*9280*/  SYNCS.PHASECHK.TRANS64.TRYWAIT P0, [R0+URZ], R3 ;  /* 0x00000003000075a7 */ /* 0x0022e400080011ff */
[----:B---3--:R-:W-:Y:S05]  /*9290*/  @!P0 NANOSLEEP.SYNCS 0x989680 ;  /* 0x009896800000895d */ /* 0x008fea0003900000 */
[----:B------:R-:W3:Y:S02]  /*92a0*/  @!P0 SYNCS.PHASECHK.TRANS64 P0, [R0+URZ], R3 ;  /* 0x00000003000085a7 */ /* 0x000ee400080010ff */
[----:B---3--:R-:W-:Y:S05]  /*92b0*/  @!P0 BRA `(.L_x_164) ;  /* 0xfffffffc00f08947 */ /* 0x008fea000383ffff */
[----:B------:R-:W-:Y:S05]  /*92c0*/  BRA `(.L_x_165) ;  /* 0xffffff98009c7947 */ /* 0x000fea000383ffff */
.L_x_49:
[----:B------:R-:W-:-:S07]  /*92d0*/  MOV R0, UR5 ;  /* 0x0000000500007c02 */ /* 0x000fce0008000f00 */
.L_x_166:
[----:B-1----:R1:W3:Y:S02]  /*92e0*/  SYNCS.PHASECHK.TRANS64.TRYWAIT P0, [R0+URZ], R3 ;  /* 0x00000003000075a7 */ /* 0x0022e400080011ff */
[----:B---3--:R-:W-:Y:S05]  /*92f0*/  @!P0 NANOSLEEP.SYNCS 0x989680 ;  /* 0x009896800000895d */ /* 0x008fea0003900000 */
[----:B------:R-:W3:Y:S02]  /*9300*/  @!P0 SYNCS.PHASECHK.TRANS64 P0, [R0+URZ], R3 ;  /* 0x00000003000085a7 */ /* 0x000ee400080010ff */
[----:B---3--:R-:W-:Y:S05]  /*9310*/  @!P0 BRA `(.L_x_166) ;  /* 0xfffffffc00f08947 */ /* 0x008fea000383ffff */
[----:B------:R-:W-:Y:S05]  /*9320*/  BRA `(.L_x_167) ;  /* 0xffffff9800a87947 */ /* 0x000fea000383ffff */
.L_x_50:
[----:B------:R-:W-:-:S07]  /*9330*/  MOV R0, UR5 ;  /* 0x0000000500007c02 */ /* 0x000fce0008000f00 */
.L_x_168:
[----:B-1----:R1:W3:Y:S02]  /*9340*/  SYNCS.PHASECHK.TRANS64.TRYWAIT P0, [R0+URZ], R3 ;  /* 0x00000003000075a7 */ /* 0x0022e400080011ff */
[----:B---3--:R-:W-:Y:S05]  /*9350*/  @!P0 NANOSLEEP.SYNCS 0x989680 ;  /* 0x009896800000895d */ /* 0x008fea0003900000 */
[----:B------:R-:W3:Y:S02]  /*9360*/  @!P0 SYNCS.PHASECHK.TRANS64 P0, [R0+URZ], R3 ;  /* 0x00000003000085a7 */ /* 0x000ee400080010ff */
[----:B---3--:R-:W-:Y:S05]  /*9370*/  @!P0 BRA `(.L_x_168) ;  /* 0xfffffffc00f08947 */ /* 0x008fea000383ffff */
[----:B------:R-:W-:Y:S05]  /*9380*/  BRA `(.L_x_169) ;  /* 0xffffff9800b47947 */ /* 0x000fea000383ffff */
.L_x_51:
[----:B------:R-:W-:-:S07]  /*9390*/  MOV R0, UR5 ;  /* 0x0000000500007c02 */ /* 0x000fce0008000f00 */
.L_x_170:
[----:B-1----:R1:W3:Y:S02]  /*93a0*/  SYNCS.PHASECHK.TRANS64.TRYWAIT P0, [R0+URZ], R3 ;  /* 0x00000003000075a7 */ /* 0x0022e400080011ff */
[----:B---3--:R-:W-:Y:S05]  /*93b0*/  @!P0 NANOSLEEP.SYNCS 0x989680 ;  /* 0x009896800000895d */ /* 0x008fea0003900000 */
[----:B------:R-:W3:Y:S02]  /*93c0*/  @!P0 SYNCS.PHASECHK.TRANS64 P0, [R0+URZ], R3 ;  /* 0x00000003000085a7 */ /* 0x000ee400080010ff */
[----:B---3--:R-:W-:Y:S05]  /*93d0*/  @!P0 BRA `(.L_x_170) ;  /* 0xfffffffc00f08947 */ /* 0x008fea000383ffff */
[----:B------:R-:W-:Y:S05]  /*93e0*/  BRA `(.L_x_171) ;  /* 0xffffff9800c07947 */ /* 0x000fea000383ffff */
.L_x_52:
[----:B------:R-:W-:-:S07]  /*93f0*/  MOV R0, UR5 ;  /* 0x0000000500007c02 */ /* 0x000fce0008000f00 */
.L_x_172:
[----:B-1----:R1:W3:Y:S02]  /*9400*/  SYNCS.PHASECHK.TRANS64.TRYWAIT P0, [R0+URZ], R3 ;  /* 0x00000003000075a7 */ /* 0x0022e400080011ff */
[----:B---3--:R-:W-:Y:S05]  /*9410*/  @!P0 NANOSLEEP.SYNCS 0x989680 ;  /* 0x009896800000895d */ /* 0x008fea0003900000 */
[----:B------:R-:W3:Y:S02]  /*9420*/  @!P0 SYNCS.PHASECHK.TRANS64 P0, [R0+URZ], R3 ;  /* 0x00000003000085a7 */ /* 0x000ee400080010ff */
[----:B---3--:R-:W-:Y:S05]  /*9430*/  @!P0 BRA `(.L_x_172) ;  /* 0xfffffffc00f08947 */ /* 0x008fea000383ffff */
[----:B------:R-:W-:Y:S05]  /*9440*/  BRA `(.L_x_173) ;  /* 0xffffff9800cc7947 */ /* 0x000fea000383ffff */
.L_x_53:
[----:B------:R-:W-:-:S07]  /*9450*/  MOV R0, UR5 ;  /* 0x0000000500007c02 */ /* 0x000fce0008000f00 */
.L_x_174:
[----:B-1----:R1:W3:Y:S02]  /*9460*/  SYNCS.PHASECHK.TRANS64.TRYWAIT P0, [R0+URZ], R3 ;  /* 0x00000003000075a7 */ /* 0x0022e400080011ff */
[----:B---3--:R-:W-:Y:S05]  /*9470*/  @!P0 NANOSLEEP.SYNCS 0x989680 ;  /* 0x009896800000895d */ /* 0x008fea0003900000 */
[----:B------:R-:W3:Y:S02]  /*9480*/  @!P0 SYNCS.PHASECHK.TRANS64 P0, [R0+URZ], R3 ;  /* 0x00000003000085a7 */ /* 0x000ee400080010ff */
[----:B---3--:R-:W-:Y:S05]  /*9490*/  @!P0 BRA `(.L_x_174) ;  /* 0xfffffffc00f08947 */ /* 0x008fea000383ffff */
[----:B------:R-:W-:Y:S05]  /*94a0*/  BRA `(.L_x_175) ;  /* 0xffffff9800d87947 */ /* 0x000fea000383ffff */
.L_x_54:
[----:B------:R-:W-:-:S07]  /*94b0*/  MOV R0, UR5 ;  /* 0x0000000500007c02 */ /* 0x000fce0008000f00 */
.L_x_176:
[----:B-1----:R1:W3:Y:S02]  /*94c0*/  SYNCS.PHASECHK.TRANS64.TRYWAIT P0, [R0+URZ], R3 ;  /* 0x00000003000075a7 */ /* 0x0022e400080011ff */
[----:B---3--:R-:W-:Y:S05]  /*94d0*/  @!P0 NANOSLEEP.SYNCS 0x989680 ;  /* 0x009896800000895d */ /* 0x008fea0003900000 */
[----:B------:R-:W3:Y:S02]  /*94e0*/  @!P0 SYNCS.PHASECHK.TRANS64 P0, [R0+URZ], R3 ;  /* 0x00000003000085a7 */ /* 0x000ee400080010ff */
[----:B---3--:R-:W-:Y:S05]  /*94f0*/  @!P0 BRA `(.L_x_176) ;  /* 0xfffffffc00f08947 */ /* 0x008fea000383ffff */
[----:B------:R-:W-:Y:S05]  /*9500*/  BRA `(.L_x_177) ;  /* 0xffffff9800e47947 */ /* 0x000fea000383ffff */
.L_x_55:
[----:B------:R-:W-:-:S07]  /*9510*/  MOV R0, UR5 ;  /* 0x0000000500007c02 */ /* 0x000fce0008000f00 */
.L_x_178:
[----:B-1----:R1:W3:Y:S02]  /*9520*/  SYNCS.PHASECHK.TRANS64.TRYWAIT P0, [R0+URZ], R3 ;  /* 0x00000003000075a7 */ /* 0x0022e400080011ff */
[----:B---3--:R-:W-:Y:S05]  /*9530*/  @!P0 NANOSLEEP.SYNCS 0x989680 ;  /* 0x009896800000895d */ /* 0x008fea0003900000 */
[----:B------:R-:W3:Y:S02]  /*9540*/  @!P0 SYNCS.PHASECHK.TRANS64 P0, [R0+URZ], R3 ;  /* 0x00000003000085a7 */ /* 0x000ee400080010ff */
[----:B---3--:R-:W-:Y:S05]  /*9550*/  @!P0 BRA `(.L_x_178) ;  /* 0xfffffffc00f08947 */ /* 0x008fea000383ffff */
[----:B------:R-:W-:Y:S05]  /*9560*/  BRA `(.L_x_179) ;  /* 0xffffff9800f07947 */ /* 0x000fea000383ffff */
.L_x_56:
[----:B------:R-:W-:-:S07]  /*9570*/  MOV R0, UR5 ;  /* 0x0000000500007c02 */ /* 0x000fce0008000f00 */
.L_x_180:
[----:B-1----:R1:W3:Y:S02]  /*9580*/  SYNCS.PHASECHK.TRANS64.TRYWAIT P0, [R0+URZ], R3 ;  /* 0x00000003000075a7 */ /* 0x0022e400080011ff */
[----:B---3--:R-:W-:Y:S05]  /*9590*/  @!P0 NANOSLEEP.SYNCS 0x989680 ;  /* 0x009896800000895d */ /* 0x008fea0003900000 */
[----:B------:R-:W3:Y:S02]  /*95a0*/  @!P0 SYNCS.PHASECHK.TRANS64 P0, [R0+URZ], R3 ;  /* 0x00000003000085a7 */ /* 0x000ee400080010ff */
[----:B---3--:R-:W-:Y:S05]  /*95b0*/  @!P0 BRA `(.L_x_180) ;  /* 0xfffffffc00f08947 */ /* 0x008fea000383ffff */
[----:B------:R-:W-:Y:S05]  /*95c0*/  BRA `(.L_x_181) ;  /* 0xffffff9800fc7947 */ /* 0x000fea000383ffff */
.L_x_57:
[----:B------:R-:W-:-:S07]  /*95d0*/  MOV R0, UR5 ;  /* 0x0000000500007c02 */ /* 0x000fce0008000f00 */
.L_x_182:
[----:B-1----:R1:W3:Y:S02]  /*95e0*/  SYNCS.PHASECHK.TRANS64.TRYWAIT P0, [R0+URZ], R3 ;  /* 0x00000003000075a7 */ /* 0x0022e400080011ff */
[----:B---3--:R-:W-:Y:S05]  /*95f0*/  @!P0 NANOSLEEP.SYNCS 0x989680 ;  /* 0x009896800000895d */ /* 0x008fea0003900000 */
[----:B------:R-:W3:Y:S02]  /*9600*/  @!P0 SYNCS.PHASECHK.TRANS64 P0, [R0+URZ], R3 ;  /* 0x00000003000085a7 */ /* 0x000ee400080010ff */
[----:B---3--:R-:W-:Y:S05]  /*9610*/  @!P0 BRA `(.L_x_182) ;  /* 0xfffffffc00f08947 */ /* 0x008fea000383ffff */
[----:B------:R-:W-:Y:S05]  /*9620*/  BRA `(.L_x_183) ;  /* 0xffffff9c00087947 */ /* 0x000fea000383ffff */
.L_x_58:
[----:B------:R-:W-:-:S07]  /*9630*/  MOV R0, UR5 ;  /* 0x0000000500007c02 */ /* 0x000fce0008000f00 */
.L_x_184:
[----:B-1----:R1:W3:Y:S02]  /*9640*/  SYNCS.PHASECHK.TRANS64.TRYWAIT P0, [R0+URZ], R3 ;  /* 0x00000003000075a7 */ /* 0x0022e400080011ff */
[----:B---3--:R-:W-:Y:S05]  /*9650*/  @!P0 NANOSLEEP.SYNCS 0x989680 ;  /* 0x009896800000895d */ /* 0x008fea0003900000 */
[----:B------:R-:W3:Y:S02]  /*9660*/  @!P0 SYNCS.PHASECHK.TRANS64 P0, [R0+URZ], R3 ;  /* 0x00000003000085a7 */ /* 0x000ee400080010ff */
[----:B---3--:R-:W-:Y:S05]  /*9670*/  @!P0 BRA `(.L_x_184) ;  /* 0xfffffffc00f08947 */ /* 0x008fea000383ffff */
[----:B------:R-:W-:Y:S05]  /*9680*/  BRA `(.L_x_185) ;  /* 0xffffff9c00147947 */ /* 0x000fea000383ffff */
.L_x_59:
[----:B------:R-:W-:-:S07]  /*9690*/  MOV R0, UR5 ;  /* 0x0000000500007c02 */ /* 0x000fce0008000f00 */
.L_x_186:
[----:B-1----:R1:W3:Y:S02]  /*96a0*/  SYNCS.PHASECHK.TRANS64.TRYWAIT P0, [R0+URZ], R3 ;  /* 0x00000003000075a7 */ /* 0x0022e400080011ff */
[----:B---3--:R-:W-:Y:S05]  /*96b0*/  @!P0 NANOSLEEP.SYNCS 0x989680 ;  /* 0x009896800000895d */ /* 0x008fea0003900000 */
[----:B------:R-:W3:Y:S02]  /*96c0*/  @!P0 SYNCS.PHASECHK.TRANS64 P0, [R0+URZ], R3 ;  /* 0x00000003000085a7 */ /* 0x000ee400080010ff */
[----:B---3--:R-:W-:Y:S05]  /*96d0*/  @!P0 BRA `(.L_x_186) ;  /* 0xfffffffc00f08947 */ /* 0x008fea000383ffff */
[----:B------:R-:W-:Y:S05]  /*96e0*/  BRA `(.L_x_187) ;  /* 0xffffff9c00207947 */ /* 0x000fea000383ffff */
.L_x_62:
[----:B--2---:R2:W3:Y:S02]  /*96f0*/  SYNCS.PHASECHK.TRANS64.TRYWAIT P0, [R2+URZ+0x1c0], R4 ;  /* 0x0001c004020075a7 */ /* 0x0044e400080011ff */
[----:B---3--:R-:W-:Y:S05]  /*9700*/  @!P0 NANOSLEEP.SYNCS 0x989680 ;  /* 0x009896800000895d */ /* 0x008fea0003900000 */
[----:B------:R-:W3:Y:S02]  /*9710*/  @!P0 SYNCS.PHASECHK.TRANS64 P0, [R2+URZ+0x1c0], R4 ;  /* 0x0001c004020085a7 */ /* 0x000ee400080010ff */
[----:B---3--:R-:W-:Y:S05]  /*9720*/  @!P0 BRA `(.L_x_62) ;  /* 0xfffffffc00f08947 */ /* 0x008fea000383ffff */
[----:B------:R-:W-:Y:S05]  /*9730*/  BRA `(.L_x_188) ;  /* 0xffffff9c00847947 */ /* 0x000fea000383ffff */
.L_x_63:
[----:B------:R-:W-:-:S07]  /*9740*/  MOV R2, UR4 ;  /* 0x0000000400027c02 */ /* 0x000fce0008000f00 */
.L_x_189:
[----:B--2---:R2:W3:Y:S02]  /*9750*/  SYNCS.PHASECHK.TRANS64.TRYWAIT P0, [R2+URZ+0x170], R5 ;  /* 0x00017005020075a7 */ /* 0x0044e400080011ff */
[----:B---3--:R-:W-:Y:S05]  /*9760*/  @!P0 NANOSLEEP.SYNCS 0x989680 ;  /* 0x009896800000895d */ /* 0x008fea0003900000 */
[----:B------:R-:W3:Y:S02]  /*9770*/  @!P0 SYNCS.PHASECHK.TRANS64 P0, [R2+URZ+0x170], R5 ;  /* 0x00017005020085a7 */ /* 0x000ee400080010ff */
[----:B---3--:R-:W-:Y:S05]  /*9780*/  @!P0 BRA `(.L_x_189) ;  /* 0xfffffffc00f08947 */ /* 0x008fea000383ffff */
[----:B------:R-:W-:Y:S05]  /*9790*/  BRA `(.L_x_190) ;  /* 0xffffff9c00947947 */ /* 0x000fea000383ffff */
.L_x_64:
[----:B--2---:R2:W3:Y:S02]  /*97a0*/  SYNCS.PHASECHK.TRANS64.TRYWAIT P1, [R2+URZ+0x160], R4 ;  /* 0x00016004020075a7 */ /* 0x0044e400080211ff */
[----:B---3--:R-:W-:Y:S05]  /*97b0*/  @!P1 NANOSLEEP.SYNCS 0x989680 ;  /* 0x009896800000995d */ /* 0x008fea0003900000 */
[----:B------:R-:W3:Y:S02]  /*97c0*/  @!P1 SYNCS.PHASECHK.TRANS64 P1, [R2+URZ+0x160], R4 ;  /* 0x00016004020095a7 */ /* 0x000ee400080210ff */
[----:B---3--:R-:W-:Y:S05]  /*97d0*/  @!P1 BRA `(.L_x_64) ;  /* 0xfffffffc00f09947 */ /* 0x008fea000383ffff */
[----:B------:R-:W-:Y:S05]  /*97e0*/  BRA `(.L_x_191) ;  /* 0xffffff9c00c47947 */ /* 0x000fea000383ffff */
.L_x_67:
[----:B------:R-:W-:-:S07]  /*97f0*/  MOV R0, UR4 ;  /* 0x0000000400007c02 */ /* 0x000fce0008000f00 */
.L_x_192:
[----:B--2---:R2:W3:Y:S02]  /*9800*/  SYNCS.PHASECHK.TRANS64.TRYWAIT P0, [R0+URZ+0x170], R2 ;  /* 0x00017002000075a7 */ /* 0x0044e400080011ff */
[----:B---3--:R-:W-:Y:S05]  /*9810*/  @!P0 NANOSLEEP.SYNCS 0x989680 ;  /* 0x009896800000895d */ /* 0x008fea0003900000 */
[----:B------:R-:W3:Y:S02]  /*9820*/  @!P0 SYNCS.PHASECHK.TRANS64 P0, [R0+URZ+0x170], R2 ;  /* 0x00017002000085a7 */ /* 0x000ee400080010ff */
[----:B---3--:R-:W-:Y:S05]  /*9830*/  @!P0 BRA `(.L_x_192) ;  /* 0xfffffffc00f08947 */ /* 0x008fea000383ffff */
[----:B------:R-:W-:Y:S05]  /*9840*/  BRA `(.L_x_66) ;  /* 0xffffffa000187947 */ /* 0x000fea000383ffff */
.L_x_74:
[----:B-1----:R1:W2:Y:S02]  /*9850*/  SYNCS.PHASECHK.TRANS64.TRYWAIT P1, [R0+URZ+0x160], R2 ;  /* 0x00016002000075a7 */ /* 0x0022a400080211ff */
[----:B--2---:R-:W-:Y:S05]  /*9860*/  @!P1 NANOSLEEP.SYNCS 0x989680 ;  /* 0x009896800000995d */ /* 0x004fea0003900000 */
[----:B------:R-:W2:Y:S02]  /*9870*/  @!P1 SYNCS.PHASECHK.TRANS64 P1, [R0+URZ+0x160], R2 ;  /* 0x00016002000095a7 */ /* 0x000ea400080210ff */
[----:B--2---:R-:W-:Y:S05]  /*9880*/  @!P1 BRA `(.L_x_74) ;  /* 0xfffffffc00f09947 */ /* 0x004fea000383ffff */
[----:B------:R-:W-:Y:S05]  /*9890*/  BRA `(.L_x_193) ;  /* 0xffffffa400807947 */ /* 0x000fea000383ffff */
.L_x_75:
[----:B------:R-:W-:-:S07]  /*98a0*/  MOV R2, UR23 ;  /* 0x0000001700027c02 */ /* 0x000fce0008000f00 */
.L_x_194:
[----:B-1----:R1:W2:Y:S02]  /*98b0*/  SYNCS.PHASECHK.TRANS64.TRYWAIT P0, [R2+URZ+0x1a0], R0 ;  /* 0x0001a000020075a7 */ /* 0x0022a400080011ff */
[----:B--2---:R-:W-:Y:S05]  /*98c0*/  @!P0 NANOSLEEP.SYNCS 0x989680 ;  /* 0x009896800000895d */ /* 0x004fea0003900000 */
[----:B------:R-:W2:Y:S02]  /*98d0*/  @!P0 SYNCS.PHASECHK.TRANS64 P0, [R2+URZ+0x1a0], R0 ;  /* 0x0001a000020085a7 */ /* 0x000ea400080010ff */
[----:B--2---:R-:W-:Y:S05]  /*98e0*/  @!P0 BRA `(.L_x_194) ;  /* 0xfffffffc00f08947 */ /* 0x004fea000383ffff */
[----:B------:R-:W-:Y:S05]  /*98f0*/  BRA `(.L_x_195) ;  /* 0xffffffa400d07947 */ /* 0x000fea000383ffff */
.L_x_78:
[----:B------:R-:W-:Y:S07]  /*9900*/  MOV R0, UR5 ;  /* 0x0000000500007c02 */ /* 0x000fee0008000f00 */
.L_x_196:
[----:B-1----:R1:W2:Y:S02]  /*9910*/  SYNCS.PHASECHK.TRANS64.TRYWAIT P0, [R0+URZ], R2 ;  /* 0x00000002000075a7 */ /* 0x0022a400080011ff */
[----:B--2---:R-:W-:Y:S05]  /*9920*/  @!P0 NANOSLEEP.SYNCS 0x989680 ;  /* 0x009896800000895d */ /* 0x004fea0003900000 */
[----:B------:R-:W2:Y:S02]  /*9930*/  @!P0 SYNCS.PHASECHK.TRANS64 P0, [R0+URZ], R2 ;  /* 0x00000002000085a7 */ /* 0x000ea400080010ff */
[----:B--2---:R-:W-:Y:S05]  /*9940*/  @!P0 BRA `(.L_x_196) ;  /* 0xfffffffc00f08947 */ /* 0x004fea000383ffff */
[----:B------:R-:W-:Y:S05]  /*9950*/  BRA `(.L_x_77) ;  /* 0xffffffa400ec7947 */ /* 0x000fea000383ffff */
.L_x_81:
[----:B------:R-:W-:-:S07]  /*9960*/  MOV R0, UR4 ;  /* 0x0000000400007c02 */ /* 0x000fce0008000f00 */
.L_x_197:
[----:B--2---:R2:W4:Y:S02]  /*9970*/  SYNCS.PHASECHK.TRANS64.TRYWAIT P0, [R0+URZ], R2 ;  /* 0x00000002000075a7 */ /* 0x00452400080011ff */
[----:B----4-:R-:W-:Y:S05]  /*9980*/  @!P0 NANOSLEEP.SYNCS 0x989680 ;  /* 0x009896800000895d */ /* 0x010fea0003900000 */
[----:B------:R-:W4:Y:S02]  /*9990*/  @!P0 SYNCS.PHASECHK.TRANS64 P0, [R0+URZ], R2 ;  /* 0x00000002000085a7 */ /* 0x000f2400080010ff */
[----:B----4-:R-:W-:Y:S05]  /*99a0*/  @!P0 BRA `(.L_x_197) ;  /* 0xfffffffc00f08947 */ /* 0x010fea000383ffff */
[----:B------:R-:W-:Y:S05]  /*99b0*/  BRA `(.L_x_198) ;  /* 0xffffffa800a07947 */ /* 0x000fea000383ffff */
.L_x_82:
[----:B------:R-:W-:-:S07]  /*99c0*/  MOV R0, UR5 ;  /* 0x0000000500007c02 */ /* 0x000fce0008000f00 */
.L_x_199:
[----:B-1----:R1:W2:Y:S02]  /*99d0*/  SYNCS.PHASECHK.TRANS64.TRYWAIT P0, [R0+URZ], R3 ;  /* 0x00000003000075a7 */ /* 0x0022a400080011ff */
[----:B--2---:R-:W-:Y:S05]  /*99e0*/  @!P0 NANOSLEEP.SYNCS 0x989680 ;  /* 0x009896800000895d */ /* 0x004fea0003900000 */
[----:B------:R-:W2:Y:S02]  /*99f0*/  @!P0 SYNCS.PHASECHK.TRANS64 P0, [R0+URZ], R3 ;  /* 0x00000003000085a7 */ /* 0x000ea400080010ff */
[----:B--2---:R-:W-:Y:S05]  /*9a00*/  @!P0 BRA `(.L_x_199) ;  /* 0xfffffffc00f08947 */ /* 0x004fea000383ffff */
[----:B------:R-:W-:Y:S05]  /*9a10*/  BRA `(.L_x_200) ;  /* 0xffffffa800ac7947 */ /* 0x000fea000383ffff */
.L_x_83:
[----:B------:R-:W-:-:S07]  /*9a20*/  MOV R0, UR5 ;  /* 0x0000000500007c02 */ /* 0x000fce0008000f00 */
.L_x_201:
[----:B-1----:R1:W2:Y:S02]  /*9a30*/  SYNCS.PHASECHK.TRANS64.TRYWAIT P0, [R0+URZ], R3 ;  /* 0x00000003000075a7 */ /* 0x0022a400080011ff */
[----:B--2---:R-:W-:Y:S05]  /*9a40*/  @!P0 NANOSLEEP.SYNCS 0x989680 ;  /* 0x009896800000895d */ /* 0x004fea0003900000 */
[----:B------:R-:W2:Y:S02]  /*9a50*/  @!P0 SYNCS.PHASECHK.TRANS64 P0, [R0+URZ], R3 ;  /* 0x00000003000085a7 */ /* 0x000ea400080010ff */
[----:B--2---:R-:W-:Y:S05]  /*9a60*/  @!P0 BRA `(.L_x_201) ;  /* 0xfffffffc00f08947 */ /* 0x004fea000383ffff */
[----:B------:R-:W-:Y:S05]  /*9a70*/  BRA `(.L_x_202) ;  /* 0xffffffa800b87947 */ /* 0x000fea000383ffff */
.L_x_84:
[----:B-1----:R-:W-:-:S07]  /*9a80*/  MOV R0, UR4 ;  /* 0x0000000400007c02 */ /* 0x002fce0008000f00 */
.L_x_203:
[----:B-1----:R1:W2:Y:S02]  /*9a90*/  SYNCS.PHASECHK.TRANS64.TRYWAIT P0, [R0+URZ], R2 ;  /* 0x00000002000075a7 */ /* 0x0022a400080011ff */
[----:B--2---:R-:W-:Y:S05]  /*9aa0*/  @!P0 NANOSLEEP.SYNCS 0x989680 ;  /* 0x009896800000895d */ /* 0x004fea0003900000 */
[----:B------:R-:W2:Y:S02]  /*9ab0*/  @!P0 SYNCS.PHASECHK.TRANS64 P0, [R0+URZ], R2 ;  /* 0x00000002000085a7 */ /* 0x000ea400080010ff */
[----:B--2---:R-:W-:Y:S05]  /*9ac0*/  @!P0 BRA `(.L_x_203) ;  /* 0xfffffffc00f08947 */ /* 0x004fea000383ffff */
[----:B------:R-:W-:Y:S05]  /*9ad0*/  BRA `(.L_x_204) ;  /* 0xffffffa800c47947 */ /* 0x000fea000383ffff */
.L_x_89:
[----:B--2---:R2:W3:Y:S02]  /*9ae0*/  SYNCS.PHASECHK.TRANS64.TRYWAIT P0, [R12+URZ+0x160], R0 ;  /* 0x000160000c0075a7 */ /* 0x0044e400080011ff */
[----:B---3--:R-:W-:Y:S05]  /*9af0*/  @!P0 NANOSLEEP.SYNCS 0x989680 ;  /* 0x009896800000895d */ /* 0x008fea0003900000 */
[----:B------:R-:W3:Y:S02]  /*9b00*/  @!P0 SYNCS.PHASECHK.TRANS64 P0, [R12+URZ+0x160], R0 ;  /* 0x000160000c0085a7 */ /* 0x000ee400080010ff */
[----:B---3--:R-:W-:Y:S05]  /*9b10*/  @!P0 BRA `(.L_x_89) ;  /* 0xfffffffc00f08947 */ /* 0x008fea000383ffff */
[----:B------:R-:W-:Y:S05]  /*9b20*/  BRA `(.L_x_205) ;  /* 0xffffffac00f47947 */ /* 0x000fea000383ffff */
.L_x_92:
[----:B--2---:R-:W-:Y:S07]  /*9b30*/  MOV R0, UR21 ;  /* 0x0000001500007c02 */ /* 0x004fee0008000f00 */
.L_x_206:
[----:B--2---:R2:W3:Y:S02]  /*9b40*/  SYNCS.PHASECHK.TRANS64.TRYWAIT P2, [R0+URZ+0x158], R6 ;  /* 0x00015806000075a7 */ /* 0x0044e400080411ff */
[----:B---3--:R-:W-:Y:S05]  /*9b50*/  @!P2 NANOSLEEP.SYNCS 0x989680 ;  /* 0x009896800000a95d */ /* 0x008fea0003900000 */
[----:B------:R-:W3:Y:S02]  /*9b60*/  @!P2 SYNCS.PHASECHK.TRANS64 P2, [R0+URZ+0x158], R6 ;  /* 0x000158060000a5a7 */ /* 0x000ee400080410ff */
[----:B---3--:R-:W-:Y:S05]  /*9b70*/  @!P2 BRA `(.L_x_206) ;  /* 0xfffffffc00f0a947 */ /* 0x008fea000383ffff */
[----:B------:R-:W-:Y:S05]  /*9b80*/  BRA `(.L_x_91) ;  /* 0xffffffb4005c7947 */ /* 0x000fea000383ffff */
.L_x_95:
[----:B------:R-:W-:Y:S07]  /*9b90*/  MOV R0, UR21 ;  /* 0x0000001500007c02 */ /* 0x000fee0008000f00 */
.L_x_207:
[----:B--2---:R2:W3:Y:S02]  /*9ba0*/  SYNCS.PHASECHK.TRANS64.TRYWAIT P0, [R0+URZ+0x130], R9 ;  /* 0x00013009000075a7 */ /* 0x0044e400080011ff */
[----:B---3--:R-:W-:Y:S05]  /*9bb0*/  @!P0 NANOSLEEP.SYNCS 0x989680 ;  /* 0x009896800000895d */ /* 0x008fea0003900000 */
[----:B------:R-:W3:Y:S02]  /*9bc0*/  @!P0 SYNCS.PHASECHK.TRANS64 P0, [R0+URZ+0x130], R9 ;  /* 0x00013009000085a7 */ /* 0x000ee400080010ff */
[----:B---3--:R-:W-:Y:S05]  /*9bd0*/  @!P0 BRA `(.L_x_207) ;  /* 0xfffffffc00f08947 */ /* 0x008fea000383ffff */
[----:B------:R-:W-:Y:S05]  /*9be0*/  BRA `(.L_x_208) ;  /* 0xffffffb400b87947 */ /* 0x000fea000383ffff */
.L_x_96:
[----:B------:R-:W-:Y:S07]  /*9bf0*/  MOV R0, UR21 ;  /* 0x0000001500007c02 */ /* 0x000fee0008000f00 */
.L_x_209:
[----:B--2---:R2:W3:Y:S02]  /*9c00*/  SYNCS.PHASECHK.TRANS64.TRYWAIT P0, [R0+URZ+0x138], R9 ;  /* 0x00013809000075a7 */ /* 0x0044e400080011ff */
[----:B---3--:R-:W-:Y:S05]  /*9c10*/  @!P0 NANOSLEEP.SYNCS 0x989680 ;  /* 0x009896800000895d */ /* 0x008fea0003900000 */
[----:B------:R-:W3:Y:S02]  /*9c20*/  @!P0 SYNCS.PHASECHK.TRANS64 P0, [R0+URZ+0x138], R9 ;  /* 0x00013809000085a7 */ /* 0x000ee400080010ff */
[----:B---3--:R-:W-:Y:S05]  /*9c30*/  @!P0 BRA `(.L_x_209) ;  /* 0xfffffffc00f08947 */ /* 0x008fea000383ffff */
[----:B------:R-:W-:Y:S05]  /*9c40*/  BRA `(.L_x_210) ;  /* 0xffffffb400f07947 */ /* 0x000fea000383ffff */
.L_x_97:
[----:B------:R-:W-:Y:S07]  /*9c50*/  MOV R0, UR21 ;  /* 0x0000001500007c02 */ /* 0x000fee0008000f00 */
.L_x_211:
[----:B--2---:R2:W3:Y:S02]  /*9c60*/  SYNCS.PHASECHK.TRANS64.TRYWAIT P0, [R0+URZ+0x140], R9 ;  /* 0x00014009000075a7 */ /* 0x0044e400080011ff */
[----:B---3--:R-:W-:Y:S05]  /*9c70*/  @!P0 NANOSLEEP.SYNCS 0x989680 ;  /* 0x009896800000895d */ /* 0x008fea0003900000 */
[----:B------:R-:W3:Y:S02]  /*9c80*/  @!P0 SYNCS.PHASECHK.TRANS64 P0, [R0+URZ+0x140], R9 ;  /* 0x00014009000085a7 */ /* 0x000ee400080010ff */
[----:B---3--:R-:W-:Y:S05]  /*9c90*/  @!P0 BRA `(.L_x_211) ;  /* 0xfffffffc00f08947 */ /* 0x008fea000383ffff */
[----:B------:R-:W-:Y:S05]  /*9ca0*/  BRA `(.L_x_212) ;  /* 0xffffffb800347947 */ /* 0x000fea000383ffff */
.L_x_98:
[----:B------:R-:W-:Y:S07]  /*9cb0*/  MOV R0, UR21 ;  /* 0x0000001500007c02 */ /* 0x000fee0008000f00 */
.L_x_213:
[----:B--2---:R2:W3:Y:S02]  /*9cc0*/  SYNCS.PHASECHK.TRANS64.TRYWAIT P0, [R0+URZ+0x148], R9 ;  /* 0x00014809000075a7 */ /* 0x0044e400080011ff */
[----:B---3--:R-:W-:Y:S05]  /*9cd0*/  @!P0 NANOSLEEP.SYNCS 0x989680 ;  /* 0x009896800000895d */ /* 0x008fea0003900000 */
[----:B------:R-:W3:Y:S02]  /*9ce0*/  @!P0 SYNCS.PHASECHK.TRANS64 P0, [R0+URZ+0x148], R9 ;  /* 0x00014809000085a7 */ /* 0x000ee400080010ff */
[----:B---3--:R-:W-:Y:S05]  /*9cf0*/  @!P0 BRA `(.L_x_213) ;  /* 0xfffffffc00f08947 */ /* 0x008fea000383ffff */
[----:B------:R-:W-:Y:S05]  /*9d00*/  BRA `(.L_x_214) ;  /* 0xffffffb800747947 */ /* 0x000fea000383ffff */
.L_x_100:
[----:B------:R-:W-:-:S07]  /*9d10*/  MOV R0, UR21 ;  /* 0x0000001500007c02 */ /* 0x000fce0008000f00 */
.L_x_215:
[----:B---3--:R3:W4:Y:S02]  /*9d20*/  SYNCS.PHASECHK.TRANS64.TRYWAIT P0, [R0+URZ+0x130], R2 ;  /* 0x00013002000075a7 */ /* 0x00872400080011ff */
[----:B----4-:R-:W-:Y:S05]  /*9d30*/  @!P0 NANOSLEEP.SYNCS 0x989680 ;  /* 0x009896800000895d */ /* 0x010fea0003900000 */
[----:B------:R-:W4:Y:S02]  /*9d40*/  @!P0 SYNCS.PHASECHK.TRANS64 P0, [R0+URZ+0x130], R2 ;  /* 0x00013002000085a7 */ /* 0x000f2400080010ff */
[----:B----4-:R-:W-:Y:S05]  /*9d50*/  @!P0 BRA `(.L_x_215) ;  /* 0xfffffffc00f08947 */ /* 0x010fea000383ffff */
[----:B------:R-:W-:Y:S05]  /*9d60*/  BRA `(.L_x_216) ;  /* 0xffffffb800ec7947 */ /* 0x000fea000383ffff */
.L_x_101:
[----:B---3--:R-:W-:-:S07]  /*9d70*/  MOV R0, UR21 ;  /* 0x0000001500007c02 */ /* 0x008fce0008000f00 */
.L_x_217:
[----:B---3--:R3:W4:Y:S02]  /*9d80*/  SYNCS.PHASECHK.TRANS64.TRYWAIT P0, [R0+URZ+0x138], R2 ;  /* 0x00013802000075a7 */ /* 0x00872400080011ff */
[----:B----4-:R-:W-:Y:S05]  /*9d90*/  @!P0 NANOSLEEP.SYNCS 0x989680 ;  /* 0x009896800000895d */ /* 0x010fea0003900000 */
[----:B------:R-:W4:Y:S02]  /*9da0*/  @!P0 SYNCS.PHASECHK.TRANS64 P0, [R0+URZ+0x138], R2 ;  /* 0x00013802000085a7 */ /* 0x000f2400080010ff */
[----:B----4-:R-:W-:Y:S05]  /*9db0*/  @!P0 BRA `(.L_x_217) ;  /* 0xfffffffc00f08947 */ /* 0x010fea000383ffff */
[----:B------:R-:W-:Y:S05]  /*9dc0*/  BRA `(.L_x_218) ;  /* 0xffffffb800dc7947 */ /* 0x000fea000383ffff */
.L_x_102:
[----:B---3--:R-:W-:-:S07]  /*9dd0*/  MOV R0, UR21 ;  /* 0x0000001500007c02 */ /* 0x008fce0008000f00 */
.L_x_219:
[----:B---3--:R3:W4:Y:S02]  /*9de0*/  SYNCS.PHASECHK.TRANS64.TRYWAIT P0, [R0+URZ+0x140], R2 ;  /* 0x00014002000075a7 */ /* 0x00872400080011ff */
[----:B----4-:R-:W-:Y:S05]  /*9df0*/  @!P0 NANOSLEEP.SYNCS 0x989680 ;  /* 0x009896800000895d */ /* 0x010fea0003900000 */
[----:B------:R-:W4:Y:S02]  /*9e00*/  @!P0 SYNCS.PHASECHK.TRANS64 P0, [R0+URZ+0x140], R2 ;  /* 0x00014002000085a7 */ /* 0x000f2400080010ff */
[----:B----4-:R-:W-:Y:S05]  /*9e10*/  @!P0 BRA `(.L_x_219) ;  /* 0xfffffffc00f08947 */ /* 0x010fea000383ffff */
[----:B------:R-:W-:Y:S05]  /*9e20*/  BRA `(.L_x_220) ;  /* 0xffffffb800cc7947 */ /* 0x000fea000383ffff */
.L_x_104:
[----:B-1----:R1:W2:Y:S02]  /*9e30*/  SYNCS.PHASECHK.TRANS64.TRYWAIT P0, [R3+URZ+0x160], R0 ;  /* 0x00016000030075a7 */ /* 0x0022a400080011ff */
[----:B--2---:R-:W-:Y:S05]  /*9e40*/  @!P0 NANOSLEEP.SYNCS 0x989680 ;  /* 0x009896800000895d */ /* 0x004fea0003900000 */
[----:B------:R-:W2:Y:S02]  /*9e50*/  @!P0 SYNCS.PHASECHK.TRANS64 P0, [R3+URZ+0x160], R0 ;  /* 0x00016000030085a7 */ /* 0x000ea400080010ff */
[----:B--2---:R-:W-:Y:S05]  /*9e60*/  @!P0 BRA `(.L_x_104) ;  /* 0xfffffffc00f08947 */ /* 0x004fea000383ffff */
[----:B------:R-:W-:Y:S05]  /*9e70*/  BRA `(.L_x_221) ;  /* 0xffffffbc00987947 */ /* 0x000fea000383ffff */
.L_x_115:
[----:B-1----:R-:W-:Y:S04]  /*9e80*/  MOV R0, UR44 ;  /* 0x0000002c00007c02 */ /* 0x002fe80008000f00 */
[----:B------:R1:W2:Y:S03]  /*9e90*/  SYNCS.PHASECHK.TRANS64.TRYWAIT P1, [R0+URZ+0x110], R3 ;  /* 0x00011003000075a7 */ /* 0x0002a600080211ff */
[----:B--2---:R-:W-:Y:S05]  /*9ea0*/  @!P1 NANOSLEEP.SYNCS 0x989680 ;  /* 0x009896800000995d */ /* 0x004fea0003900000 */
[----:B------:R-:W2:Y:S02]  /*9eb0*/  @!P1 SYNCS.PHASECHK.TRANS64 P1, [R0+URZ+0x110], R3 ;  /* 0x00011003000095a7 */ /* 0x000ea400080210ff */
[----:B--2---:R-:W-:Y:S05]  /*9ec0*/  @!P1 BRA `(.L_x_115) ;  /* 0xfffffffc00ec9947 */ /* 0x004fea000383ffff */
[----:B------:R-:W-:Y:S05]  /*9ed0*/  BRA `(.L_x_114) ;  /* 0xffffffc800fc7947 */ /* 0x000fea000383ffff */
.L_x_117:
[----:B-1----:R1:W3:Y:S02]  /*9ee0*/  SYNCS.PHASECHK.TRANS64.TRYWAIT P0, [R26+URZ+0x180], R2 ;  /* 0x000180021a0075a7 */ /* 0x0022e400080011ff */
[----:B---3--:R-:W-:Y:S05]  /*9ef0*/  @!P0 NANOSLEEP.SYNCS 0x989680 ;  /* 0x009896800000895d */ /* 0x008fea0003900000 */
[----:B------:R-:W3:Y:S02]  /*9f00*/  @!P0 SYNCS.PHASECHK.TRANS64 P0, [R26+URZ+0x180], R2 ;  /* 0x000180021a0085a7 */ /* 0x000ee400080010ff */
[----:B---3--:R-:W-:Y:S05]  /*9f10*/  @!P0 BRA `(.L_x_117) ;  /* 0xfffffffc00f08947 */ /* 0x008fea000383ffff */
[----:B------:R-:W-:Y:S05]  /*9f20*/  BRA `(.L_x_116) ;  /* 0xffffffcc00207947 */ /* 0x000fea000383ffff */
.L_x_126:
[----:B---3--:R3:W4:Y:S02]  /*9f30*/  SYNCS.PHASECHK.TRANS64.TRYWAIT P0, [R4+URZ+0x110], R0 ;  /* 0x00011000040075a7 */ /* 0x00872400080011ff */
[----:B----4-:R-:W-:Y:S05]  /*9f40*/  @!P0 NANOSLEEP.SYNCS 0x989680 ;  /* 0x009896800000895d */ /* 0x010fea0003900000 */
[----:B------:R-:W4:Y:S02]  /*9f50*/  @!P0 SYNCS.PHASECHK.TRANS64 P0, [R4+URZ+0x110], R0 ;  /* 0x00011000040085a7 */ /* 0x000f2400080010ff */
[----:B----4-:R-:W-:Y:S05]  /*9f60*/  @!P0 BRA `(.L_x_126) ;  /* 0xfffffffc00f08947 */ /* 0x010fea000383ffff */
[----:B------:R-:W-:Y:S05]  /*9f70*/  BRA `(.L_x_125) ;  /* 0xffffffd4000c7947 */ /* 0x000fea000383ffff */
.L_x_134:
[----:B-1----:R1:W4:Y:S02]  /*9f80*/  SYNCS.PHASECHK.TRANS64.TRYWAIT P0, [R2+URZ+0x110], R4 ;  /* 0x00011004020075a7 */ /* 0x00232400080011ff */
[----:B----4-:R-:W-:Y:S05]  /*9f90*/  @!P0 NANOSLEEP.SYNCS 0x989680 ;  /* 0x009896800000895d */ /* 0x010fea0003900000 */
[----:B------:R-:W4:Y:S02]  /*9fa0*/  @!P0 SYNCS.PHASECHK.TRANS64 P0, [R2+URZ+0x110], R4 ;  /* 0x00011004020085a7 */ /* 0x000f2400080010ff */
[----:B----4-:R-:W-:Y:S05]  /*9fb0*/  @!P0 BRA `(.L_x_134) ;  /* 0xfffffffc00f08947 */ /* 0x010fea000383ffff */
[----:B------:R-:W-:Y:S05]  /*9fc0*/  BRA `(.L_x_133) ;  /* 0xffffffdc001c7947 */ /* 0x000fea000383ffff */
.L_x_142:
[----:B---3--:R3:W4:Y:S02]  /*9fd0*/  SYNCS.PHASECHK.TRANS64.TRYWAIT P0, [R3+URZ+0x110], R0 ;  /* 0x00011000030075a7 */ /* 0x00872400080011ff */
[----:B----4-:R-:W-:Y:S05]  /*9fe0*/  @!P0 NANOSLEEP.SYNCS 0x989680 ;  /* 0x009896800000895d */ /* 0x010fea0003900000 */
[----:B------:R-:W4:Y:S02]  /*9ff0*/  @!P0 SYNCS.PHASECHK.TRANS64 P0, [R3+URZ+0x110], R0 ;  /* 0x00011000030085a7 */ /* 0x000f2400080010ff */
[----:B----4-:R-:W-:Y:S05]  /*a000*/  @!P0 BRA `(.L_x_142) ;  /* 0xfffffffc00f08947 */ /* 0x010fea000383ffff */
[----:B------:R-:W-:Y:S05]  /*a010*/  BRA `(.L_x_141) ;  /* 0xffffffe400287947 */ /* 0x000fea000383ffff */
        .weak           $__internal_0_$__cuda_sm10x_tcgen05_guardrail_trap_col_being_dealloced_not_returned_by_alloc
        .type           $__internal_0_$__cuda_sm10x_tcgen05_guardrail_trap_col_being_dealloced_not_returned_by_alloc,@function
        .size           $__internal_0_$__cuda_sm10x_tcgen05_guardrail_trap_col_being_dealloced_not_returned_by_alloc,($__internal_1_$__cuda_sm10x_tcgen05_guardrail_trap_phase_invalid_during_alloc - $__internal_0_$__cuda_sm10x_tcgen05_guardrail_trap_col_being_dealloced_not_returned_by_alloc)
$__internal_0_$__cuda_sm10x_tcgen05_guardrail_trap_col_being_dealloced_not_returned_by_alloc:
[----:B------:R-:W-:Y:S05]  /*a020*/  BPT.TRAP 0x1 ;  /* 0x000000040000795c */ /* 0x000fea0000300000 */
[----:B------:R-:W-:-:S04]  /*a030*/  HFMA2 R3, -RZ, RZ, 0, 0 ;  /* 0x00000000ff037431 */ /* 0x000fc800000001ff */
[----:B------:R-:W-:Y:S05]  /*a040*/  RET.REL.NODEC R2 `(_ZN7cutlass13device_kernelINS_4gemm6kernel13GemmUniversalIN4cute5tupleIJiiiiEEENS1_10collective13CollectiveMmaINS1_35MainloopSm100TmaUmmaWarpSpecializedILi17ELi2ELi4ENS5_IJNS4_1CILi2EEESB_NSA_ILi1EEEEEEEENS5_IJNSA_ILi64EEENSA_ILi128EEENSA_ILi32EEEEEENS_10bfloat16_tENS5_IJlSC_lEEESJ_SK_NS4_8TiledMMAINS4_8MMA_AtomIJNS4_20SM100_MMA_F16BF16_SSISJ_SJ_fLi64ELi128ELNS4_4UMMA5MajorE0ELSP_0ELNSO_7ScaleInE0ELSQ_0EEEEEENS4_6LayoutINS5_IJSC_SC_SC_EEENS5_IJNSA_ILi0EEESV_SV_EEEEENS5_IJNS4_10UnderscoreESY_SY_EEEEENS4_23SM90_TMA_LOAD_MULTICASTENS4_14ComposedLayoutINS4_7SwizzleILi2ELi4ELi3EEENS4_18smem_ptr_flag_bitsILi16EEENST_INS5_IJNSA_ILi8EEESH_EEENS5_IJSH_SC_EEEEEEEvNS4_8identityES11_S1B_vS1C_EENS_8epilogue10collective18CollectiveEpilogueINS1E_23Sm100TmaWarpSpecializedILi4ELi2ELi16ELb1ELb0EEEJSI_NS5_IJNST_ISF_SC_EENST_ISH_SC_EEEEESJ_SK_SJ_SK_NS1E_6fusion15FusionCallbacksIS1I_NS1M_17LinearCombinationISJ_fSJ_fLNS_15FloatRoundStyleE2EEESI_S1L_JEEENS4_5SM1004TMEM4LOAD26SM100_TMEM_LOAD_16dp256b4xENS4_13SM90_TMA_LOADES1B_NS4_17SM75_U32x4_LDSM_NENS4_14SM90_TMA_STOREES1B_NS4_17SM90_U32x4_STSM_NENS4_39AutoVectorizingCopyWithAssumedAlignmentILi128EEEEEEvvEEEEvNT_6ParamsE) ;  /* 0xffffff5c02ec7950 */ /* 0x000fea0003c3ffff */
        .weak           $__internal_1_$__cuda_sm10x_tcgen05_guardrail_trap_phase_invalid_during_alloc
        .type           $__internal_1_$__cuda_sm10x_tcgen05_guardrail_trap_phase_invalid_during_alloc,@function
        .size           $__internal_1_$__cuda_sm10x_tcgen05_guardrail_trap_phase_invalid_during_alloc,($__internal_2_$__cuda_sm10x_tcgen05_guardrail_trap_unallocated_columns_being_dealloced - $__internal_1_$__cuda_sm10x_tcgen05_guardrail_trap_phase_invalid_during_alloc)
$__internal_1_$__cuda_sm10x_tcgen05_guardrail_trap_phase_invalid_during_alloc:
[----:B------:R-:W-:Y:S05]  /*a050*/  BPT.TRAP 0x1 ;  /* 0x000000040000795c */ /* 0x000fea0000300000 */
[----:B------:R-:W-:-:S04]  /*a060*/  MOV R5, 0x0 ;  /* 0x0000000000057802 */ /* 0x000fc80000000f00 */
[----:B------:R-:W-:Y:S05]  /*a070*/  RET.REL.NODEC R4 `(_ZN7cutlass13device_kernelINS_4gemm6kernel13GemmUniversalIN4cute5tupleIJiiiiEEENS1_10collective13CollectiveMmaINS1_35MainloopSm100TmaUmmaWarpSpecializedILi17ELi2ELi4ENS5_IJNS4_1CILi2EEESB_NSA_ILi1EEEEEEEENS5_IJNSA_ILi64EEENSA_ILi128EEENSA_ILi32EEEEEENS_10bfloat16_tENS5_IJlSC_lEEESJ_SK_NS4_8TiledMMAINS4_8MMA_AtomIJNS4_20SM100_MMA_F16BF16_SSISJ_SJ_fLi64ELi128ELNS4_4UMMA5MajorE0ELSP_0ELNSO_7ScaleInE0ELSQ_0EEEEEENS4_6LayoutINS5_IJSC_SC_SC_EEENS5_IJNSA_ILi0EEESV_SV_EEEEENS5_IJNS4_10UnderscoreESY_SY_EEEEENS4_23SM90_TMA_LOAD_MULTICASTENS4_14ComposedLayoutINS4_7SwizzleILi2ELi4ELi3EEENS4_18smem_ptr_flag_bitsILi16EEENST_INS5_IJNSA_ILi8EEESH_EEENS5_IJSH_SC_EEEEEEEvNS4_8identityES11_S1B_vS1C_EENS_8epilogue10collective18CollectiveEpilogueINS1E_23Sm100TmaWarpSpecializedILi4ELi2ELi16ELb1ELb0EEEJSI_NS5_IJNST_ISF_SC_EENST_ISH_SC_EEEEESJ_SK_SJ_SK_NS1E_6fusion15FusionCallbacksIS1I_NS1M_17LinearCombinationISJ_fSJ_fLNS_15FloatRoundStyleE2EEESI_S1L_JEEENS4_5SM1004TMEM4LOAD26SM100_TMEM_LOAD_16dp256b4xENS4_13SM90_TMA_LOADES1B_NS4_17SM75_U32x4_LDSM_NENS4_14SM90_TMA_STOREES1B_NS4_17SM90_U32x4_STSM_NENS4_39AutoVectorizingCopyWithAssumedAlignmentILi128EEEEEEvvEEEEvNT_6ParamsE) ;  /* 0xffffff5c04e07950 */ /* 0x000fea0003c3ffff */
        .weak           $__internal_2_$__cuda_sm10x_tcgen05_guardrail_trap_unallocated_columns_being_dealloced
        .type           $__internal_2_$__cuda_sm10x_tcgen05_guardrail_trap_unallocated_columns_being_dealloced,@function
        .size           $__internal_2_$__cuda_sm10x_tcgen05_guardrail_trap_unallocated_columns_being_dealloced,(.L_x_223 - $__internal_2_$__cuda_sm10x_tcgen05_guardrail_trap_unallocated_columns_being_dealloced)
$__internal_2_$__cuda_sm10x_tcgen05_guardrail_trap_unallocated_columns_being_dealloced:
[----:B------:R-:W-:Y:S05]  /*a080*/  BPT.TRAP 0x1 ;  /* 0x000000040000795c */ /* 0x000fea0000300000 */
[----:B------:R-:W-:-:S04]  /*a090*/  HFMA2 R3, -RZ, RZ, 0, 0 ;  /* 0x00000000ff037431 */ /* 0x000fc800000001ff */
[----:B------:R-:W-:Y:S05]  /*a0a0*/  RET.REL.NODEC R2 `(_ZN7cutlass13device_kernelINS_4gemm6kernel13GemmUniversalIN4cute5tupleIJiiiiEEENS1_10collective13CollectiveMmaINS1_35MainloopSm100TmaUmmaWarpSpecializedILi17ELi2ELi4ENS5_IJNS4_1CILi2EEESB_NSA_ILi1EEEEEEEENS5_IJNSA_ILi64EEENSA_ILi128EEENSA_ILi32EEEEEENS_10bfloat16_tENS5_IJlSC_lEEESJ_SK_NS4_8TiledMMAINS4_8MMA_AtomIJNS4_20SM100_MMA_F16BF16_SSISJ_SJ_fLi64ELi128ELNS4_4UMMA5MajorE0ELSP_0ELNSO_7ScaleInE0ELSQ_0EEEEEENS4_6LayoutINS5_IJSC_SC_SC_EEENS5_IJNSA_ILi0EEESV_SV_EEEEENS5_IJNS4_10UnderscoreESY_SY_EEEEENS4_23SM90_TMA_LOAD_MULTICASTENS4_14ComposedLayoutINS4_7SwizzleILi2ELi4ELi3EEENS4_18smem_ptr_flag_bitsILi16EEENST_INS5_IJNSA_ILi8EEESH_EEENS5_IJSH_SC_EEEEEEEvNS4_8identityES11_S1B_vS1C_EENS_8epilogue10collective18CollectiveEpilogueINS1E_23Sm100TmaWarpSpecializedILi4ELi2ELi16ELb1ELb0EEEJSI_NS5_IJNST_ISF_SC_EENST_ISH_SC_EEEEESJ_SK_SJ_SK_NS1E_6fusion15FusionCallbacksIS1I_NS1M_17LinearCombinationISJ_fSJ_fLNS_15FloatRoundStyleE2EEESI_S1L_JEEENS4_5SM1004TMEM4LOAD26SM100_TMEM_LOAD_16dp256b4xENS4_13SM90_TMA_LOADES1B_NS4_17SM75_U32x4_LDSM_NENS4_14SM90_TMA_STOREES1B_NS4_17SM90_U32x4_STSM_NENS4_39AutoVectorizingCopyWithAssumedAlignmentILi128EEEEEEvvEEEEvNT_6ParamsE) ;  /* 0xffffff5c02d47950 */ /* 0x000fea0003c3ffff */
.L_x_222:
[----:B------:R-:W-:-:S00]  /*a0b0*/  BRA `(.L_x_222) ;  /* 0xfffffffc00fc7947 */ /* 0x000fc0000383ffff */
[----:B------:R-:W-:-:S00]  /*a0c0*/  NOP ;  /* 0x0000000000007918 */ /* 0x000fc00000000000 */
        /* <DEDUP_REMOVED lines=11> */
.L_x_223:


//--------------------- .nv.global.init           --------------------------
	.section	.nv.global.init,"aw",@progbits
.nv.global.init:
	.type		$str$27,@object
	.size		$str$27,($str$28 - $str$27)
$str$27:
        /*0000*/ 	.byte	0x28, 0x61, 0x64, 0x64, 0x72, 0x65, 0x73, 0x73, 0x20, 0x26, 0x20, 0x6d, 0x61, 0x73, 0x6b, 0x29
        /*0010*/ 	.byte	0x20, 0x3d, 0x3d, 0x20, 0x30, 0x00
	.type		$str$28,@object
	.size		$str$28,($str$26 - $str$28)
$str$28:
        /*0016*/ 	.byte	0x2f, 0x74, 0x6d, 0x70, 0x2f, 0x63, 0x75, 0x74, 0x6c, 0x61, 0x73, 0x73, 0x5f, 0x73, 0x77, 0x65
        /*0026*/ 	.byte	0x65, 0x70, 0x5f, 0x73, 0x72, 0x63, 0x2f, 0x69, 0x6e, 0x63, 0x6c, 0x75, 0x64, 0x65, 0x2f, 0x63
        /*0036*/ 	.byte	0x75, 0x74, 0x65, 0x2f, 0x70, 0x6f, 0x69, 0x6e, 0x74, 0x65, 0x72, 0x5f, 0x66, 0x6c, 0x61, 0x67
        /*0046*/ 	.byte	0x67, 0x65, 0x64, 0x2e, 0x68, 0x70, 0x70, 0x00
	.type		$str$26,@object
	.size		$str$26,($str$25 - $str$26)
$str$26:
        /*004e*/ 	.byte	0x2f, 0x74, 0x6d, 0x70, 0x2f, 0x63, 0x75, 0x74, 0x6c, 0x61, 0x73, 0x73, 0x5f, 0x73, 0x77, 0x65
        /*005e*/ 	.byte	0x65, 0x70, 0x5f, 0x73, 0x72, 0x63, 0x2f, 0x69, 0x6e, 0x63, 0x6c, 0x75, 0x64, 0x65, 0x2f, 0x63
        /*006e*/ 	.byte	0x75, 0x74, 0x65, 0x2f, 0x61, 0x74, 0x6f, 0x6d, 0x2f, 0x63, 0x6f, 0x70, 0x79, 0x5f, 0x74, 0x72
        /*007e*/ 	.byte	0x61, 0x69, 0x74, 0x73, 0x5f, 0x73, 0x6d, 0x31, 0x30, 0x30, 0x2e, 0x68, 0x70, 0x70, 0x00
	.type		$str$25,@object
	.size		$str$25,(__unnamed_1 - $str$25)
$str$25:
        /*008d*/ 	.byte	0x28, 0x28, 0x75, 0x69, 0x6e, 0x74, 0x33, 0x32, 0x5f, 0x74, 0x28, 0x74, 0x68, 0x72, 0x65, 0x61
        /*009d*/ 	.byte	0x64, 0x49, 0x64, 0x78, 0x2e, 0x78, 0x29, 0x20, 0x2f, 0x20, 0x33, 0x32, 0x29, 0x20, 0x25, 0x20
        /*00ad*/ 	.byte	0x34, 0x29, 0x20, 0x3d, 0x3d, 0x20, 0x28, 0x28, 0x28, 0x74, 0x6d, 0x65, 0x6d, 0x5f, 0x61, 0x64
        /*00bd*/ 	.byte	0x64, 0x72, 0x20, 0x3e, 0x3e, 0x20, 0x31, 0x36, 0x29, 0x20, 0x2f, 0x20, 0x33, 0x32, 0x29, 0x20
        /*00cd*/ 	.byte	0x25, 0x20, 0x34, 0x29, 0x00
	.type		__unnamed_1,@object
	.size		__unnamed_1,(__unnamed_2 - __unnamed_1)
__unnamed_1:
        /*00d2*/ 	.byte	0x61, 0x75, 0x74, 0x6f, 0x20, 0x63, 0x75, 0x74, 0x65, 0x3a, 0x3a, 0x61, 0x73, 0x5f, 0x70, 0x6f
        /* <DEDUP_REMOVED lines=24> */
        /*0262*/ 	.byte	0x30, 0x34, 0x38, 0x3e, 0x3e, 0x3e, 0x3e, 0x5d, 0x00
	.type		__unnamed_2,@object
	.size		__unnamed_2,(.L_2 - __unnamed_2)
__unnamed_2:
        /* <DEDUP_REMOVED lines=45> */
        /*053b*/ 	.byte	0x3e, 0x3e, 0x3e, 0x5d, 0x00
.L_2:


//--------------------- .nv.shared._ZN7cutlass13device_kernelINS_4gemm6kernel13GemmUniversalIN4cute5tupleIJiiiiEEENS1_10collective13CollectiveMmaINS1_35MainloopSm100TmaUmmaWarpSpecializedILi17ELi2ELi4ENS5_IJNS4_1CILi2EEESB_NSA_ILi1EEEEEEEENS5_IJNSA_ILi64EEENSA_ILi128EEENSA_ILi32EEEEEENS_10bfloat16_tENS5_IJlSC_lEEESJ_SK_NS4_8TiledMMAINS4_8MMA_AtomIJNS4_20SM100_MMA_F16BF16_SSISJ_SJ_fLi64ELi128ELNS4_4UMMA5MajorE0ELSP_0ELNSO_7ScaleInE0ELSQ_0EEEEEENS4_6LayoutINS5_IJSC_SC_SC_EEENS5_IJNSA_ILi0EEESV_SV_EEEEENS5_IJNS4_10UnderscoreESY_SY_EEEEENS4_23SM90_TMA_LOAD_MULTICASTENS4_14ComposedLayoutINS4_7SwizzleILi2ELi4ELi3EEENS4_18smem_ptr_flag_bitsILi16EEENST_INS5_IJNSA_ILi8EEESH_EEENS5_IJSH_SC_EEEEEEEvNS4_8identityES11_S1B_vS1C_EENS_8epilogue10collective18CollectiveEpilogueINS1E_23Sm100TmaWarpSpecializedILi4ELi2ELi16ELb1ELb0EEEJSI_NS5_IJNST_ISF_SC_EENST_ISH_SC_EEEEESJ_SK_SJ_SK_NS1E_6fusion15FusionCallbacksIS1I_NS1M_17LinearCombinationISJ_fSJ_fLNS_15FloatRoundStyleE2EEESI_S1L_JEEENS4_5SM1004TMEM4LOAD26SM100_TMEM_LOAD_16dp256b4xENS4_13SM90_TMA_LOADES1B_NS4_17SM75_U32x4_LDSM_NENS4_14SM90_TMA_STOREES1B_NS4_17SM90_U32x4_STSM_NENS4_39AutoVectorizingCopyWithAssumedAlignmentILi128EEEEEEvvEEEEvNT_6ParamsE --------------------------
	.section	.nv.shared._ZN7cutlass13device_kernelINS_4gemm6kernel13GemmUniversalIN4cute5tupleIJiiiiEEENS1_10collective13CollectiveMmaINS1_35MainloopSm100TmaUmmaWarpSpecializedILi17ELi2ELi4ENS5_IJNS4_1CILi2EEESB_NSA_ILi1EEEEEEEENS5_IJNSA_ILi64EEENSA_ILi128EEENSA_ILi32EEEEEENS_10bfloat16_tENS5_IJlSC_lEEESJ_SK_NS4_8TiledMMAINS4_8MMA_AtomIJNS4_20SM100_MMA_F16BF16_SSISJ_SJ_fLi64ELi128ELNS4_4UMMA5MajorE0ELSP_0ELNSO_7ScaleInE0ELSQ_0EEEEEENS4_6LayoutINS5_IJSC_SC_SC_EEENS5_IJNSA_ILi0EEESV_SV_EEEEENS5_IJNS4_10UnderscoreESY_SY_EEEEENS4_23SM90_TMA_LOAD_MULTICASTENS4_14ComposedLayoutINS4_7SwizzleILi2ELi4ELi3EEENS4_18smem_ptr_flag_bitsILi16EEENST_INS5_IJNSA_ILi8EEESH_EEENS5_IJSH_SC_EEEEEEEvNS4_8identityES11_S1B_vS1C_EENS_8epilogue10collective18CollectiveEpilogueINS1E_23Sm100TmaWarpSpecializedILi4ELi2ELi16ELb1ELb0EEEJSI_NS5_IJNST_ISF_SC_EENST_ISH_SC_EEEEESJ_SK_SJ_SK_NS1E_6fusion15FusionCallbacksIS1I_NS1M_17LinearCombinationISJ_fSJ_fLNS_15FloatRoundStyleE2EEESI_S1L_JEEENS4_5SM1004TMEM4LOAD26SM100_TMEM_LOAD_16dp256b4xENS4_13SM90_TMA_LOADES1B_NS4_17SM75_U32x4_LDSM_NENS4_14SM90_TMA_STOREES1B_NS4_17SM90_U32x4_STSM_NENS4_39AutoVectorizingCopyWithAssumedAlignmentILi128EEEEEEvvEEEEvNT_6ParamsE,"aw",@nobits
	.sectionflags	@""
	.align	16
	.zero		1024


//--------------------- .nv.shared.reserved.0     --------------------------
	.section	.nv.shared.reserved.0,"aw",@nobits
	.weak		__nv_reservedSMEM_offset_0_alias
	.size		__nv_reservedSMEM_offset_0_alias, 0, 64
	.other		__nv_reservedSMEM_offset_0_alias,@"STO_CUDA_RESERVED_SHARED STV_DEFAULT"
__nv_reservedSMEM_offset_0_alias:
	.zero		0
.nv.shared.reserved.0:
	.zero		64
	.weak		__nv_reservedSMEM_tcgen05_partition
	.type		__nv_reservedSMEM_tcgen05_partition,@object
	.size		__nv_reservedSMEM_tcgen05_partition,(.L_0 - __nv_reservedSMEM_tcgen05_partition)
__nv_reservedSMEM_tcgen05_partition:
	.zero		32
.L_0:


//--------------------- .nv.global                --------------------------
	.section	.nv.global,"aw",@nobits
.nv.global:
	.type		_ZN40_INTERNAL_e5e3ecdb_4_k_cu_d19e9462_306554cute1_E,@object
	.size		_ZN40_INTERNAL_e5e3ecdb_4_k_cu_d19e9462_306554cute1_E,(_ZN40_INTERNAL_e5e3ecdb_4_k_cu_d19e9462_306554cuda3std3__45__cpo6cbeginE - _ZN40_INTERNAL_e5e3ecdb_4_k_cu_d19e9462_306554cute1_E)
_ZN40_INTERNAL_e5e3ecdb_4_k_cu_d19e9462_306554cute1_E:
	.zero		1
	.type		_ZN40_INTERNAL_e5e3ecdb_4_k_cu_d19e9462_306554cuda3std3__45__cpo6cbeginE,@object
	.size		_ZN40_INTERNAL_e5e3ecdb_4_k_cu_d19e9462_306554cuda3std3__45__cpo6cbeginE,(_ZN40_INTERNAL_e5e3ecdb_4_k_cu_d19e9462_306554cuda3std3__48in_placeE - _ZN40_INTERNAL_e5e3ecdb_4_k_cu_d19e9462_306554cuda3std3__45__cpo6cbeginE)
_ZN40_INTERNAL_e5e3ecdb_4_k_cu_d19e9462_306554cuda3std3__45__cpo6cbeginE:
	.zero		1
	.type		_ZN40_INTERNAL_e5e3ecdb_4_k_cu_d19e9462_306554cuda3std3__48in_placeE,@object
	.size		_ZN40_INTERNAL_e5e3ecdb_4_k_cu_d19e9462_306554cuda3std3__48in_placeE,(_ZN40_INTERNAL_e5e3ecdb_4_k_cu_d19e9462_306554cuda3std6ranges3__45__cpo9iter_moveE - _ZN40_INTERNAL_e5e3ecdb_4_k_cu_d19e9462_306554cuda3std3__48in_placeE)
_ZN40_INTERNAL_e5e3ecdb_4_k_cu_d19e9462_306554cuda3std3__48in_placeE:
	.zero		1
	.type		_ZN40_INTERNAL_e5e3ecdb_4_k_cu_d19e9462_306554cuda3std6ranges3__45__cpo9iter_moveE,@object
	.size		_ZN40_INTERNAL_e5e3ecdb_4_k_cu_d19e9462_306554cuda3std6ranges3__45__cpo9iter_moveE,(_ZN40_INTERNAL_e5e3ecdb_4_k_cu_d19e9462_306554cuda3std3__45__cpo5beginE - _ZN40_INTERNAL_e5e3ecdb_4_k_cu_d19e9462_306554cuda3std6ranges3__45__cpo9iter_moveE)
_ZN40_INTERNAL_e5e3ecdb_4_k_cu_d19e9462_306554cuda3std6ranges3__45__cpo9iter_moveE:
	.zero		1
	.type		_ZN40_INTERNAL_e5e3ecdb_4_k_cu_d19e9462_306554cuda3std3__45__cpo5beginE,@object
	.size		_ZN40_INTERNAL_e5e3ecdb_4_k_cu_d19e9462_306554cuda3std3__45__cpo5beginE,(_ZN40_INTERNAL_e5e3ecdb_4_k_cu_d19e9462_306554cuda3std3__442_GLOBAL__N__e5e3ecdb_4_k_cu_d19e9462_306556ignoreE - _ZN40_INTERNAL_e5e3ecdb_4_k_cu_d19e9462_306554cuda3std3__45__cpo5beginE)
_ZN40_INTERNAL_e5e3ecdb_4_k_cu_d19e9462_306554cuda3std3__45__cpo5beginE:
	.zero		1
	.type		_ZN40_INTERNAL_e5e3ecdb_4_k_cu_d19e9462_306554cuda3std3__442_GLOBAL__N__e5e3ecdb_4_k_cu_d19e9462_306556ignoreE,@object
	.size		_ZN40_INTERNAL_e5e3ecdb_4_k_cu_d19e9462_306554cuda3std3__442_GLOBAL__N__e5e3ecdb_4_k_cu_d19e9462_306556ignoreE,(_ZN40_INTERNAL_e5e3ecdb_4_k_cu_d19e9462_306554cute7productE - _ZN40_INTERNAL_e5e3ecdb_4_k_cu_d19e9462_306554cuda3std3__442_GLOBAL__N__e5e3ecdb_4_k_cu_d19e9462_306556ignoreE)
_ZN40_INTERNAL_e5e3ecdb_4_k_cu_d19e9462_306554cuda3std3__442_GLOBAL__N__e5e3ecdb_4_k_cu_d19e9462_306556ignoreE:
	.zero		1
	.type		_ZN40_INTERNAL_e5e3ecdb_4_k_cu_d19e9462_306554cute7productE,@object
	.size		_ZN40_INTERNAL_e5e3ecdb_4_k_cu_d19e9462_306554cute7productE,(_ZN40_INTERNAL_e5e3ecdb_4_k_cu_d19e9462_306554cuda3std3__45__cpo3endE - _ZN40_INTERNAL_e5e3ecdb_4_k_cu_d19e9462_306554cute7productE)
_ZN40_INTERNAL_e5e3ecdb_4_k_cu_d19e9462_306554cute7productE:
	.zero		1
	.type		_ZN40_INTERNAL_e5e3ecdb_4_k_cu_d19e9462_306554cuda3std3__45__cpo3endE,@object
	.size		_ZN40_INTERNAL_e5e3ecdb_4_k_cu_d19e9462_306554cuda3std3__45__cpo3endE,(_ZN40_INTERNAL_e5e3ecdb_4_k_cu_d19e9462_306554cuda3std3__419piecewise_constructE - _ZN40_INTERNAL_e5e3ecdb_4_k_cu_d19e9462_306554cuda3std3__45__cpo3endE)
_ZN40_INTERNAL_e5e3ecdb_4_k_cu_d19e9462_306554cuda3std3__45__cpo3endE:
	.zero		1
	.type		_ZN40_INTERNAL_e5e3ecdb_4_k_cu_d19e9462_306554cuda3std3__419piecewise_constructE,@object
	.size		_ZN40_INTERNAL_e5e3ecdb_4_k_cu_d19e9462_306554cuda3std3__419piecewise_constructE,(_ZN40_INTERNAL_e5e3ecdb_4_k_cu_d19e9462_306554cuda3std3__45__cpo4cendE - _ZN40_INTERNAL_e5e3ecdb_4_k_cu_d19e9462_306554cuda3std3__419piecewise_constructE)
_ZN40_INTERNAL_e5e3ecdb_4_k_cu_d19e9462_306554cuda3std3__419piecewise_constructE:
	.zero		1
	.type		_ZN40_INTERNAL_e5e3ecdb_4_k_cu_d19e9462_306554cuda3std3__45__cpo4cendE,@object
	.size		_ZN40_INTERNAL_e5e3ecdb_4_k_cu_d19e9462_306554cuda3std3__45__cpo4cendE,(_ZN40_INTERNAL_e5e3ecdb_4_k_cu_d19e9462_306554cuda3std6ranges3__45__cpo4swapE - _ZN40_INTERNAL_e5e3ecdb_4_k_cu_d19e9462_306554cuda3std3__45__cpo4cendE)
_ZN40_INTERNAL_e5e3ecdb_4_k_cu_d19e9462_306554cuda3std3__45__cpo4cendE:
	.zero		1
	.type		_ZN40_INTERNAL_e5e3ecdb_4_k_cu_d19e9462_306554cuda3std6ranges3__45__cpo4swapE,@object
	.size		_ZN40_INTERNAL_e5e3ecdb_4_k_cu_d19e9462_306554cuda3std6ranges3__45__cpo4swapE,(.L_10 - _ZN40_INTERNAL_e5e3ecdb_4_k_cu_d19e9462_306554cuda3std6ranges3__45__cpo4swapE)
_ZN40_INTERNAL_e5e3ecdb_4_k_cu_d19e9462_306554cuda3std6ranges3__45__cpo4swapE:
	.zero		1
.L_10:


//--------------------- .nv.constant0._ZN7cutlass13device_kernelINS_4gemm6kernel13GemmUniversalIN4cute5tupleIJiiiiEEENS1_10collective13CollectiveMmaINS1_35MainloopSm100TmaUmmaWarpSpecializedILi17ELi2ELi4ENS5_IJNS4_1CILi2EEESB_NSA_ILi1EEEEEEEENS5_IJNSA_ILi64EEENSA_ILi128EEENSA_ILi32EEEEEENS_10bfloat16_tENS5_IJlSC_lEEESJ_SK_NS4_8TiledMMAINS4_8MMA_AtomIJNS4_20SM100_MMA_F16BF16_SSISJ_SJ_fLi64ELi128ELNS4_4UMMA5MajorE0ELSP_0ELNSO_7ScaleInE0ELSQ_0EEEEEENS4_6LayoutINS5_IJSC_SC_SC_EEENS5_IJNSA_ILi0EEESV_SV_EEEEENS5_IJNS4_10UnderscoreESY_SY_EEEEENS4_23SM90_TMA_LOAD_MULTICASTENS4_14ComposedLayoutINS4_7SwizzleILi2ELi4ELi3EEENS4_18smem_ptr_flag_bitsILi16EEENST_INS5_IJNSA_ILi8EEESH_EEENS5_IJSH_SC_EEEEEEEvNS4_8identityES11_S1B_vS1C_EENS_8epilogue10collective18CollectiveEpilogueINS1E_23Sm100TmaWarpSpecializedILi4ELi2ELi16ELb1ELb0EEEJSI_NS5_IJNST_ISF_SC_EENST_ISH_SC_EEEEESJ_SK_SJ_SK_NS1E_6fusion15FusionCallbacksIS1I_NS1M_17LinearCombinationISJ_fSJ_fLNS_15FloatRoundStyleE2EEESI_S1L_JEEENS4_5SM1004TMEM4LOAD26SM100_TMEM_LOAD_16dp256b4xENS4_13SM90_TMA_LOADES1B_NS4_17SM75_U32x4_LDSM_NENS4_14SM90_TMA_STOREES1B_NS4_17SM90_U32x4_STSM_NENS4_39AutoVectorizingCopyWithAssumedAlignmentILi128EEEEEEvvEEEEvNT_6ParamsE --------------------------
	.section	.nv.constant0._ZN7cutlass13device_kernelINS_4gemm6kernel13GemmUniversalIN4cute5tupleIJiiiiEEENS1_10collective13CollectiveMmaINS1_35MainloopSm100TmaUmmaWarpSpecializedILi17ELi2ELi4ENS5_IJNS4_1CILi2EEESB_NSA_ILi1EEEEEEEENS5_IJNSA_ILi64EEENSA_ILi128EEENSA_ILi32EEEEEENS_10bfloat16_tENS5_IJlSC_lEEESJ_SK_NS4_8TiledMMAINS4_8MMA_AtomIJNS4_20SM100_MMA_F16BF16_SSISJ_SJ_fLi64ELi128ELNS4_4UMMA5MajorE0ELSP_0ELNSO_7ScaleInE0ELSQ_0EEEEEENS4_6LayoutINS5_IJSC_SC_SC_EEENS5_IJNSA_ILi0EEESV_SV_EEEEENS5_IJNS4_10UnderscoreESY_SY_EEEEENS4_23SM90_TMA_LOAD_MULTICASTENS4_14ComposedLayoutINS4_7SwizzleILi2ELi4ELi3EEENS4_18smem_ptr_flag_bitsILi16EEENST_INS5_IJNSA_ILi8EEESH_EEENS5_IJSH_SC_EEEEEEEvNS4_8identityES11_S1B_vS1C_EENS_8epilogue10collective18CollectiveEpilogueINS1E_23Sm100TmaWarpSpecializedILi4ELi2ELi16ELb1ELb0EEEJSI_NS5_IJNST_ISF_SC_EENST_ISH_SC_EEEEESJ_SK_SJ_SK_NS1E_6fusion15FusionCallbacksIS1I_NS1M_17LinearCombinationISJ_fSJ_fLNS_15FloatRoundStyleE2EEESI_S1L_JEEENS4_5SM1004TMEM4LOAD26SM100_TMEM_LOAD_16dp256b4xENS4_13SM90_TMA_LOADES1B_NS4_17SM75_U32x4_LDSM_NENS4_14SM90_TMA_STOREES1B_NS4_17SM90_U32x4_STSM_NENS4_39AutoVectorizingCopyWithAssumedAlignmentILi128EEEEEEvvEEEEvNT_6ParamsE,"a",@progbits
	.sectionflags	@""
	.align	4
.nv.constant0._ZN7cutlass13device_kernelINS_4gemm6kernel13GemmUniversalIN4cute5tupleIJiiiiEEENS1_10collective13CollectiveMmaINS1_35MainloopSm100TmaUmmaWarpSpecializedILi17ELi2ELi4ENS5_IJNS4_1CILi2EEESB_NSA_ILi1EEEEEEEENS5_IJNSA_ILi64EEENSA_ILi128EEENSA_ILi32EEEEEENS_10bfloat16_tENS5_IJlSC_lEEESJ_SK_NS4_8TiledMMAINS4_8MMA_AtomIJNS4_20SM100_MMA_F16BF16_SSISJ_SJ_fLi64ELi128ELNS4_4UMMA5MajorE0ELSP_0ELNSO_7ScaleInE0ELSQ_0EEEEEENS4_6LayoutINS5_IJSC_SC_SC_EEENS5_IJNSA_ILi0EEESV_SV_EEEEENS5_IJNS4_10UnderscoreESY_SY_EEEEENS4_23SM90_TMA_LOAD_MULTICASTENS4_14ComposedLayoutINS4_7SwizzleILi2ELi4ELi3EEENS4_18smem_ptr_flag_bitsILi16EEENST_INS5_IJNSA_ILi8EEESH_EEENS5_IJSH_SC_EEEEEEEvNS4_8identityES11_S1B_vS1C_EENS_8epilogue10collective18CollectiveEpilogueINS1E_23Sm100TmaWarpSpecializedILi4ELi2ELi16ELb1ELb0EEEJSI_NS5_IJNST_ISF_SC_EENST_ISH_SC_EEEEESJ_SK_SJ_SK_NS1E_6fusion15FusionCallbacksIS1I_NS1M_17LinearCombinationISJ_fSJ_fLNS_15FloatRoundStyleE2EEESI_S1L_JEEENS4_5SM1004TMEM4LOAD26SM100_TMEM_LOAD_16dp256b4xENS4_13SM90_TMA_LOADES1B_NS4_17SM75_U32x4_LDSM_NENS4_14SM90_TMA_STOREES1B_NS4_17SM90_U32x4_STSM_NENS4_39AutoVectorizingCopyWithAssumedAlignmentILi128EEEEEEvvEEEEvNT_6ParamsE:
	.zero		2944


//--------------------- SYMBOLS --------------------------

	.type		.nv.reservedSmem.offset0,@object
	.size		.nv.reservedSmem.offset0,0x4
	.type		.nv.reservedSmem.cap,@object
	.size		.nv.reservedSmem.cap,0x4
	.type		__assertfail,@function
